// auto-generated by cutlass_sweep.gemm — config: {"arch": "sm_100", "cluster_m": 2, "cluster_n": 1, "dtype": "int8", "dtype_b": "int8", "layout": "nt", "stages": 0, "tile_k": 256, "tile_m": 64, "tile_n": 112}
#include "cutlass/cutlass.h"
#include "cutlass/gemm/collective/collective_builder.hpp"
#include "cutlass/gemm/device/gemm_universal_adapter.h"
#include "cutlass/gemm/kernel/gemm_universal.hpp"
#include "cutlass/epilogue/collective/collective_builder.hpp"

using ElemA = int8_t;
using ElemB = int8_t;
using ElemCD = int8_t;
using Acc  = int32_t;
using TileShape    = cute::Shape<cute::_64, cute::_112, cute::_256>;
using ClusterShape = cute::Shape<cute::_2, cute::_1, cute::_1>;

using CollectiveEpilogue = typename cutlass::epilogue::collective::CollectiveBuilder<
    cutlass::arch::Sm100, cutlass::arch::OpClassTensorOp,
    TileShape, ClusterShape,
    cutlass::epilogue::collective::EpilogueTileAuto,
    Acc, Acc,
    ElemCD, cutlass::layout::RowMajor, 128 / cutlass::sizeof_bits<ElemCD>::value,
    ElemCD, cutlass::layout::RowMajor, 128 / cutlass::sizeof_bits<ElemCD>::value,
    cutlass::epilogue::collective::EpilogueScheduleAuto
  >::CollectiveOp;

using CollectiveMainloop = typename cutlass::gemm::collective::CollectiveBuilder<
    cutlass::arch::Sm100, cutlass::arch::OpClassTensorOp,
    ElemA, cutlass::layout::RowMajor, 128 / cutlass::sizeof_bits<ElemA>::value,
    ElemB, cutlass::layout::ColumnMajor, 128 / cutlass::sizeof_bits<ElemB>::value,
    Acc,
    TileShape, ClusterShape,
    cutlass::gemm::collective::StageCountAutoCarveout<static_cast<int>(sizeof(typename CollectiveEpilogue::SharedStorage))>,
    cutlass::gemm::collective::KernelScheduleAuto
  >::CollectiveOp;

using GemmKernel = cutlass::gemm::kernel::GemmUniversal<
    cute::Shape<int,int,int,int>,
    CollectiveMainloop,
    CollectiveEpilogue
>;
using Gemm = cutlass::gemm::device::GemmUniversalAdapter<GemmKernel>;

// Force the device kernel symbol into the cubin without needing a host main.
auto* _anchor = &cutlass::device_kernel<GemmKernel>;


// ===== COMPILED SASS (sm_100a) =====

	.target	sm_100a

	.elftype	@"ET_EXEC"


//--------------------- .note.nv.tkinfo           --------------------------
	.section	.note.nv.tkinfo,"",@"SHT_NOTE"
	.sectionflags	@"SHF_NOTE_NV_TKINFO"
	.tkinfo
        /*0018*/ 	.word	0x00000002
        /*0030*/ 	.string	""
        /*0030*/ 	.string	"ptxas"
        /*0030*/ 	.string	"Cuda compilation tools, release 13.0, V13.0.88"
        /*0030*/ 	.string	"Build cuda_13.0.r13.0/compiler.36424714_0"
        /*0030*/ 	.string	"-arch sm_100a -m 64 "



//--------------------- .note.nv.cuinfo           --------------------------
	.section	.note.nv.cuinfo,"",@"SHT_NOTE"
	.sectionflags	@"SHF_NOTE_NV_CUINFO"
        /*0018*/ 	.short	0x0002
        /*001a*/ 	.short	0x0064
        /*001c*/ 	.short	0x0082
	.zero		2


//--------------------- .nv.info                  --------------------------
	.section	.nv.info,"",@"SHT_CUDA_INFO"
	.align	4


	//----- nvinfo : EIATTR_REGCOUNT
	.align		4
        /*0000*/ 	.byte	0x04, 0x2f
        /*0002*/ 	.short	(.L_16 - .L_15)
	.align		4
.L_15:
        /*0004*/ 	.word	index@(_ZN7cutlass13device_kernelINS_4gemm6kernel13GemmUniversalIN4cute5tupleIJiiiiEEENS1_10collective13CollectiveMmaINS1_35MainloopSm100TmaUmmaWarpSpecializedILi4ELi2ELi4ENS5_IJNS4_1CILi2EEENSA_ILi1EEESC_EEEEENS5_IJNSA_ILi64EEENSA_ILi112EEENSA_ILi256EEEEEEaNS5_IJlSC_lEEEaSJ_NS4_8TiledMMAINS4_8MMA_AtomIJNS4_15SM100_MMA_S8_SSIaaiLi64ELi112ELNS4_4UMMA5MajorE0ELSO_0ELNSN_8SaturateE0EEEEEENS4_6LayoutINS5_IJSC_SC_SC_EEENS5_IJNSA_ILi0EEESU_SU_EEEEENS5_IJNS4_10UnderscoreESX_SX_EEEEENS4_13SM90_TMA_LOADENS4_14ComposedLayoutINS4_7SwizzleILi3ELi4ELi3EEENS4_18smem_ptr_flag_bitsILi8EEENSS_INS5_IJNSA_ILi8EEENSA_ILi128EEEEEENS5_IJS17_SC_EEEEEEEvNS4_8identityENS4_23SM90_TMA_LOAD_MULTICASTES1B_vS1C_EENS_8epilogue10collective18CollectiveEpilogueINS1F_23Sm100TmaWarpSpecializedILi1ELi1ELi56ELb0ELb0EEEJSI_NS5_IJNSS_ISF_SC_EENSS_ISG_SC_EEEEEaSJ_aSJ_NS1F_6fusion15FusionCallbacksIS1J_NS1N_17LinearCombinationIaiaiLNS_15FloatRoundStyleE2EEESI_S1M_JEEENS4_5SM1004TMEM4LOAD25SM100_TMEM_LOAD_16dp32b8xES10_NS11_INS12_ILi0ELi4ELi3EEES15_NSS_INS5_IJS16_NSA_ILi16EEEEEENS5_IJS1Y_SC_EEEEEEENS4_39AutoVectorizingCopyWithAssumedAlignmentILi128EEENS4_14SM90_TMA_STOREES22_S24_S24_EEEvvEEEEvNT_6ParamsE)
        /*0008*/ 	.word	0x00000080


	//----- nvinfo : EIATTR_FRAME_SIZE
	.align		4
.L_16:
        /*000c*/ 	.byte	0x04, 0x11
        /*000e*/ 	.short	(.L_18 - .L_17)
	.align		4
.L_17:
        /*0010*/ 	.word	index@($__internal_2_$__cuda_sm10x_tcgen05_guardrail_trap_unallocated_columns_being_dealloced)
        /*0014*/ 	.word	0x00000000


	//----- nvinfo : EIATTR_FRAME_SIZE
	.align		4
.L_18:
        /*0018*/ 	.byte	0x04, 0x11
        /*001a*/ 	.short	(.L_20 - .L_19)
	.align		4
.L_19:
        /*001c*/ 	.word	index@($__internal_1_$__cuda_sm10x_tcgen05_guardrail_trap_phase_invalid_during_alloc)
        /*0020*/ 	.word	0x00000000


	//----- nvinfo : EIATTR_FRAME_SIZE
	.align		4
.L_20:
        /*0024*/ 	.byte	0x04, 0x11
        /*0026*/ 	.short	(.L_22 - .L_21)
	.align		4
.L_21:
        /*0028*/ 	.word	index@($__internal_0_$__cuda_sm10x_tcgen05_guardrail_trap_col_being_dealloced_not_returned_by_alloc)
        /*002c*/ 	.word	0x00000000


	//----- nvinfo : EIATTR_FRAME_SIZE
	.align		4
.L_22:
        /*0030*/ 	.byte	0x04, 0x11
        /*0032*/ 	.short	(.L_24 - .L_23)
	.align		4
.L_23:
        /*0034*/ 	.word	index@(_ZN7cutlass13device_kernelINS_4gemm6kernel13GemmUniversalIN4cute5tupleIJiiiiEEENS1_10collective13CollectiveMmaINS1_35MainloopSm100TmaUmmaWarpSpecializedILi4ELi2ELi4ENS5_IJNS4_1CILi2EEENSA_ILi1EEESC_EEEEENS5_IJNSA_ILi64EEENSA_ILi112EEENSA_ILi256EEEEEEaNS5_IJlSC_lEEEaSJ_NS4_8TiledMMAINS4_8MMA_AtomIJNS4_15SM100_MMA_S8_SSIaaiLi64ELi112ELNS4_4UMMA5MajorE0ELSO_0ELNSN_8SaturateE0EEEEEENS4_6LayoutINS5_IJSC_SC_SC_EEENS5_IJNSA_ILi0EEESU_SU_EEEEENS5_IJNS4_10UnderscoreESX_SX_EEEEENS4_13SM90_TMA_LOADENS4_14ComposedLayoutINS4_7SwizzleILi3ELi4ELi3EEENS4_18smem_ptr_flag_bitsILi8EEENSS_INS5_IJNSA_ILi8EEENSA_ILi128EEEEEENS5_IJS17_SC_EEEEEEEvNS4_8identityENS4_23SM90_TMA_LOAD_MULTICASTES1B_vS1C_EENS_8epilogue10collective18CollectiveEpilogueINS1F_23Sm100TmaWarpSpecializedILi1ELi1ELi56ELb0ELb0EEEJSI_NS5_IJNSS_ISF_SC_EENSS_ISG_SC_EEEEEaSJ_aSJ_NS1F_6fusion15FusionCallbacksIS1J_NS1N_17LinearCombinationIaiaiLNS_15FloatRoundStyleE2EEESI_S1M_JEEENS4_5SM1004TMEM4LOAD25SM100_TMEM_LOAD_16dp32b8xES10_NS11_INS12_ILi0ELi4ELi3EEES15_NSS_INS5_IJS16_NSA_ILi16EEEEEENS5_IJS1Y_SC_EEEEEEENS4_39AutoVectorizingCopyWithAssumedAlignmentILi128EEENS4_14SM90_TMA_STOREES22_S24_S24_EEEvvEEEEvNT_6ParamsE)
        /*0038*/ 	.word	0x00000000


	//----- nvinfo : EIATTR_MIN_STACK_SIZE
	.align		4
.L_24:
        /*003c*/ 	.byte	0x04, 0x12
        /*003e*/ 	.short	(.L_26 - .L_25)
	.align		4
.L_25:
        /*0040*/ 	.word	index@(_ZN7cutlass13device_kernelINS_4gemm6kernel13GemmUniversalIN4cute5tupleIJiiiiEEENS1_10collective13CollectiveMmaINS1_35MainloopSm100TmaUmmaWarpSpecializedILi4ELi2ELi4ENS5_IJNS4_1CILi2EEENSA_ILi1EEESC_EEEEENS5_IJNSA_ILi64EEENSA_ILi112EEENSA_ILi256EEEEEEaNS5_IJlSC_lEEEaSJ_NS4_8TiledMMAINS4_8MMA_AtomIJNS4_15SM100_MMA_S8_SSIaaiLi64ELi112ELNS4_4UMMA5MajorE0ELSO_0ELNSN_8SaturateE0EEEEEENS4_6LayoutINS5_IJSC_SC_SC_EEENS5_IJNSA_ILi0EEESU_SU_EEEEENS5_IJNS4_10UnderscoreESX_SX_EEEEENS4_13SM90_TMA_LOADENS4_14ComposedLayoutINS4_7SwizzleILi3ELi4ELi3EEENS4_18smem_ptr_flag_bitsILi8EEENSS_INS5_IJNSA_ILi8EEENSA_ILi128EEEEEENS5_IJS17_SC_EEEEEEEvNS4_8identityENS4_23SM90_TMA_LOAD_MULTICASTES1B_vS1C_EENS_8epilogue10collective18CollectiveEpilogueINS1F_23Sm100TmaWarpSpecializedILi1ELi1ELi56ELb0ELb0EEEJSI_NS5_IJNSS_ISF_SC_EENSS_ISG_SC_EEEEEaSJ_aSJ_NS1F_6fusion15FusionCallbacksIS1J_NS1N_17LinearCombinationIaiaiLNS_15FloatRoundStyleE2EEESI_S1M_JEEENS4_5SM1004TMEM4LOAD25SM100_TMEM_LOAD_16dp32b8xES10_NS11_INS12_ILi0ELi4ELi3EEES15_NSS_INS5_IJS16_NSA_ILi16EEEEEENS5_IJS1Y_SC_EEEEEEENS4_39AutoVectorizingCopyWithAssumedAlignmentILi128EEENS4_14SM90_TMA_STOREES22_S24_S24_EEEvvEEEEvNT_6ParamsE)
        /*0044*/ 	.word	0x00000000
.L_26:


//--------------------- .nv.compat                --------------------------
	.section	.nv.compat,"",@"SHT_CUDA_COMPAT_INFO"
	.align	4
        /*0000*/ 	.byte	0x02, 0x09, 0x01, 0x00, 0x02, 0x02, 0x03, 0x00, 0x02, 0x05, 0x06, 0x00, 0x03, 0x07, 0x01, 0x01
        /*0010*/ 	.byte	0x02, 0x03, 0x01, 0x00, 0x02, 0x06, 0x01, 0x00, 0x04, 0x0b, 0x08, 0x00, 0x01, 0x00, 0x00, 0x00
        /*0020*/ 	.byte	0x00, 0x00, 0x00, 0x00


//--------------------- .nv.info._ZN7cutlass13device_kernelINS_4gemm6kernel13GemmUniversalIN4cute5tupleIJiiiiEEENS1_10collective13CollectiveMmaINS1_35MainloopSm100TmaUmmaWarpSpecializedILi4ELi2ELi4ENS5_IJNS4_1CILi2EEENSA_ILi1EEESC_EEEEENS5_IJNSA_ILi64EEENSA_ILi112EEENSA_ILi256EEEEEEaNS5_IJlSC_lEEEaSJ_NS4_8TiledMMAINS4_8MMA_AtomIJNS4_15SM100_MMA_S8_SSIaaiLi64ELi112ELNS4_4UMMA5MajorE0ELSO_0ELNSN_8SaturateE0EEEEEENS4_6LayoutINS5_IJSC_SC_SC_EEENS5_IJNSA_ILi0EEESU_SU_EEEEENS5_IJNS4_10UnderscoreESX_SX_EEEEENS4_13SM90_TMA_LOADENS4_14ComposedLayoutINS4_7SwizzleILi3ELi4ELi3EEENS4_18smem_ptr_flag_bitsILi8EEENSS_INS5_IJNSA_ILi8EEENSA_ILi128EEEEEENS5_IJS17_SC_EEEEEEEvNS4_8identityENS4_23SM90_TMA_LOAD_MULTICASTES1B_vS1C_EENS_8epilogue10collective18CollectiveEpilogueINS1F_23Sm100TmaWarpSpecializedILi1ELi1ELi56ELb0ELb0EEEJSI_NS5_IJNSS_ISF_SC_EENSS_ISG_SC_EEEEEaSJ_aSJ_NS1F_6fusion15FusionCallbacksIS1J_NS1N_17LinearCombinationIaiaiLNS_15FloatRoundStyleE2EEESI_S1M_JEEENS4_5SM1004TMEM4LOAD25SM100_TMEM_LOAD_16dp32b8xES10_NS11_INS12_ILi0ELi4ELi3EEES15_NSS_INS5_IJS16_NSA_ILi16EEEEEENS5_IJS1Y_SC_EEEEEEENS4_39AutoVectorizingCopyWithAssumedAlignmentILi128EEENS4_14SM90_TMA_STOREES22_S24_S24_EEEvvEEEEvNT_6ParamsE --------------------------
	.section	.nv.info._ZN7cutlass13device_kernelINS_4gemm6kernel13GemmUniversalIN4cute5tupleIJiiiiEEENS1_10collective13CollectiveMmaINS1_35MainloopSm100TmaUmmaWarpSpecializedILi4ELi2ELi4ENS5_IJNS4_1CILi2EEENSA_ILi1EEESC_EEEEENS5_IJNSA_ILi64EEENSA_ILi112EEENSA_ILi256EEEEEEaNS5_IJlSC_lEEEaSJ_NS4_8TiledMMAINS4_8MMA_AtomIJNS4_15SM100_MMA_S8_SSIaaiLi64ELi112ELNS4_4UMMA5MajorE0ELSO_0ELNSN_8SaturateE0EEEEEENS4_6LayoutINS5_IJSC_SC_SC_EEENS5_IJNSA_ILi0EEESU_SU_EEEEENS5_IJNS4_10UnderscoreESX_SX_EEEEENS4_13SM90_TMA_LOADENS4_14ComposedLayoutINS4_7SwizzleILi3ELi4ELi3EEENS4_18smem_ptr_flag_bitsILi8EEENSS_INS5_IJNSA_ILi8EEENSA_ILi128EEEEEENS5_IJS17_SC_EEEEEEEvNS4_8identityENS4_23SM90_TMA_LOAD_MULTICASTES1B_vS1C_EENS_8epilogue10collective18CollectiveEpilogueINS1F_23Sm100TmaWarpSpecializedILi1ELi1ELi56ELb0ELb0EEEJSI_NS5_IJNSS_ISF_SC_EENSS_ISG_SC_EEEEEaSJ_aSJ_NS1F_6fusion15FusionCallbacksIS1J_NS1N_17LinearCombinationIaiaiLNS_15FloatRoundStyleE2EEESI_S1M_JEEENS4_5SM1004TMEM4LOAD25SM100_TMEM_LOAD_16dp32b8xES10_NS11_INS12_ILi0ELi4ELi3EEES15_NSS_INS5_IJS16_NSA_ILi16EEEEEENS5_IJS1Y_SC_EEEEEEENS4_39AutoVectorizingCopyWithAssumedAlignmentILi128EEENS4_14SM90_TMA_STOREES22_S24_S24_EEEvvEEEEvNT_6ParamsE,"",@"SHT_CUDA_INFO"
	.sectionflags	@""
	.align	4


	//----- nvinfo : EIATTR_CUDA_API_VERSION
	.align		4
        /*0000*/ 	.byte	0x04, 0x37
        /*0002*/ 	.short	(.L_28 - .L_27)
.L_27:
        /*0004*/ 	.word	0x00000082


	//----- nvinfo : EIATTR_KPARAM_INFO
	.align		4
.L_28:
        /*0008*/ 	.byte	0x04, 0x17
        /*000a*/ 	.short	(.L_30 - .L_29)
.L_29:
        /*000c*/ 	.word	0x00000000
        /*0010*/ 	.short	0x0000
        /*0012*/ 	.short	0x0000
        /*0014*/ 	.byte	0x00, 0xf0, 0x01, 0x20


	//----- nvinfo : EIATTR_AT_ENTRY_FRAGMENTS
	.align		4
.L_30:
        /*0018*/ 	.byte	0x04, 0x4f
        /*001a*/ 	.short	(.L_32 - .L_31)


	//   ....[0]....
.L_31:
        /*001c*/ 	.word	0x00000006


	//----- nvinfo : EIATTR_RESERVED_SMEM_USED
	.align		4
.L_32:
        /*0020*/ 	.byte	0x01, 0x41
	.zero		2


	//----- nvinfo : EIATTR_SPARSE_MMA_MASK
	.align		4
        /*0024*/ 	.byte	0x03, 0x50
        /*0026*/ 	.short	0x0000


	//----- nvinfo : EIATTR_TCGEN05_1CTA_USED
	.align		4
        /*0028*/ 	.byte	0x01, 0x51
	.zero		2


	//----- nvinfo : EIATTR_MAXREG_COUNT
	.align		4
        /*002c*/ 	.byte	0x03, 0x1b
        /*002e*/ 	.short	0x00ff


	//----- nvinfo : EIATTR_NUM_BARRIERS
	.align		4
        /*0030*/ 	.byte	0x02, 0x4c
        /*0032*/ 	.byte	0x07
	.zero		1


	//----- nvinfo : EIATTR_EXTERNS
	.align		4
        /*0034*/ 	.byte	0x04, 0x0f
        /*0036*/ 	.short	(.L_34 - .L_33)


	//   ....[0]....
	.align		4
.L_33:
        /*0038*/ 	.word	index@(__assertfail)


	//----- nvinfo : EIATTR_MERCURY_ISA_VERSION
	.align		4
.L_34:
        /*003c*/ 	.byte	0x03, 0x5f
        /*003e*/ 	.short	0x0101


	//----- nvinfo : EIATTR_INT_WARP_WIDE_INSTR_OFFSETS
	.align		4
        /*0040*/ 	.byte	0x04, 0x31
        /*0042*/ 	.short	(.L_36 - .L_35)


	//   ....[0]....
.L_35:
        /*0044*/ 	.word	0x00003f60


	//   ....[1]....
        /*0048*/ 	.word	0x00003f90


	//   ....[2]....
        /*004c*/ 	.word	0x00003fb0


	//   ....[3]....
        /*0050*/ 	.word	0x00004ba0


	//   ....[4]....
        /*0054*/ 	.word	0x00004bb0


	//   ....[5]....
        /*0058*/ 	.word	0x00004da0


	//   ....[6]....
        /*005c*/ 	.word	0x00004dc0


	//   ....[7]....
        /*0060*/ 	.word	0x00004de0


	//   ....[8]....
        /*0064*/ 	.word	0x00004e00


	//   ....[9]....
        /*0068*/ 	.word	0x00004ea0


	//   ....[10]....
        /*006c*/ 	.word	0x00004ec0


	//----- nvinfo : EIATTR_COOP_GROUP_MASK_REGIDS
	.align		4
.L_36:
        /*0070*/ 	.byte	0x04, 0x29
        /*0072*/ 	.short	(.L_38 - .L_37)


	//   ....[0]....
.L_37:
        /*0074*/ 	.word	0xffffffff


	//   ....[1]....
        /*0078*/ 	.word	0xffffffff


	//   ....[2]....
        /*007c*/ 	.word	0xffffffff


	//   ....[3]....
        /*0080*/ 	.word	0xffffffff


	//   ....[4]....
        /*0084*/ 	.word	0xffffffff


	//   ....[5]....
        /*0088*/ 	.word	0xffffffff


	//   ....[6]....
        /*008c*/ 	.word	0xffffffff


	//   ....[7]....
        /*0090*/ 	.word	0xffffffff


	//   ....[8]....
        /*0094*/ 	.word	0xffffffff


	//   ....[9]....
        /*0098*/ 	.word	0xffffffff


	//   ....[10]....
        /*009c*/ 	.word	0xffffffff


	//   ....[11]....
        /*00a0*/ 	.word	0xffffffff


	//   ....[12]....
        /*00a4*/ 	.word	0xffffffff


	//   ....[13]....
        /*00a8*/ 	.word	0xffffffff


	//----- nvinfo : EIATTR_COOP_GROUP_INSTR_OFFSETS
	.align		4
.L_38:
        /*00ac*/ 	.byte	0x04, 0x28
        /*00ae*/ 	.short	(.L_40 - .L_39)


	//   ....[0]....
.L_39:
        /*00b0*/ 	.word	0x00000080


	//   ....[1]....
        /*00b4*/ 	.word	0x000004d0


	//   ....[2]....
        /*00b8*/ 	.word	0x00000670


	//   ....[3]....
        /*00bc*/ 	.word	0x000007b0


	//   ....[4]....
        /*00c0*/ 	.word	0x000008b0


	//   ....[5]....
        /*00c4*/ 	.word	0x00000a20


	//   ....[6]....
        /*00c8*/ 	.word	0x00000bc0


	//   ....[7]....
        /*00cc*/ 	.word	0x00000d70


	//   ....[8]....
        /*00d0*/ 	.word	0x000020f0


	//   ....[9]....
        /*00d4*/ 	.word	0x00002fa0


	//   ....[10]....
        /*00d8*/ 	.word	0x000031b0


	//   ....[11]....
        /*00dc*/ 	.word	0x000031e0


	//   ....[12]....
        /*00e0*/ 	.word	0x00003e40


	//   ....[13]....
        /*00e4*/ 	.word	0x00004070


	//----- nvinfo : EIATTR_VRC_CTA_INIT_COUNT
	.align		4
.L_40:
        /*00e8*/ 	.byte	0x02, 0x4a
        /*00ea*/ 	.byte	0x80
	.zero		1


	//----- nvinfo : EIATTR_SYSCALL_OFFSETS
	.align		4
        /*00ec*/ 	.byte	0x04, 0x46
        /*00ee*/ 	.short	(.L_42 - .L_41)


	//   ....[0]....
.L_41:
        /*00f0*/ 	.word	0x00006050


	//   ....[1]....
        /*00f4*/ 	.word	0x000061d0


	//   ....[2]....
        /*00f8*/ 	.word	0x00006350


	//   ....[3]....
        /*00fc*/ 	.word	0x000064d0


	//   ....[4]....
        /*0100*/ 	.word	0x00006650


	//   ....[5]....
        /*0104*/ 	.word	0x000067d0


	//   ....[6]....
        /*0108*/ 	.word	0x00006950


	//----- nvinfo : EIATTR_MBARRIER_INSTR_OFFSETS
	.align		4
.L_42:
        /*010c*/ 	.byte	0x04, 0x39
        /*010e*/ 	.short	(.L_44 - .L_43)


	//   ....[0]....
.L_43:
        /*0110*/ 	.word	0x000005e0
        /*0114*/ 	.word	0x000000ff
        /*0118*/ 	.word	0x00000000
        /*011c*/ 	.short	0x0100
        /*011e*/ 	.byte	0x04
	.zero		1


	//   ....[1]....
        /*0120*/ 	.word	0x000005f0
        /*0124*/ 	.word	0x000000ff
        /*0128*/ 	.word	0x00000020
        /*012c*/ 	.short	0x0100
        /*012e*/ 	.byte	0x04
	.zero		1


	//   ....[2]....
        /*0130*/ 	.word	0x00000600
        /*0134*/ 	.word	0x000000ff
        /*0138*/ 	.word	0x00000008
        /*013c*/ 	.short	0x0100
        /*013e*/ 	.byte	0x04
	.zero		1


	//   ....[3]....
        /*0140*/ 	.word	0x00000610
        /*0144*/ 	.word	0x000000ff
        /*0148*/ 	.word	0x00000028
        /*014c*/ 	.short	0x0100
        /*014e*/ 	.byte	0x04
	.zero		1


	//   ....[4]....
        /*0150*/ 	.word	0x00000620
        /*0154*/ 	.word	0x000000ff
        /*0158*/ 	.word	0x00000010
        /*015c*/ 	.short	0x0100
        /*015e*/ 	.byte	0x04
	.zero		1


	//   ....[5]....
        /*0160*/ 	.word	0x00000630
        /*0164*/ 	.word	0x000000ff
        /*0168*/ 	.word	0x00000030
        /*016c*/ 	.short	0x0100
        /*016e*/ 	.byte	0x04
	.zero		1


	//   ....[6]....
        /*0170*/ 	.word	0x00000640
        /*0174*/ 	.word	0x000000ff
        /*0178*/ 	.word	0x00000018
        /*017c*/ 	.short	0x0100
        /*017e*/ 	.byte	0x04
	.zero		1


	//   ....[7]....
        /*0180*/ 	.word	0x00000650
        /*0184*/ 	.word	0x000000ff
        /*0188*/ 	.word	0x00000038
        /*018c*/ 	.short	0x0100
        /*018e*/ 	.byte	0x04
	.zero		1


	//   ....[8]....
        /*0190*/ 	.word	0x00000780
        /*0194*/ 	.word	0x000000ff
        /*0198*/ 	.word	0x00000040
        /*019c*/ 	.short	0x0100
        /*019e*/ 	.byte	0x04
	.zero		1


	//   ....[9]....
        /*01a0*/ 	.word	0x00000790
        /*01a4*/ 	.word	0x000000ff
        /*01a8*/ 	.word	0x00000048
        /*01ac*/ 	.short	0x0100
        /*01ae*/ 	.byte	0x04
	.zero		1


	//   ....[10]....
        /*01b0*/ 	.word	0x00000880
        /*01b4*/ 	.word	0x000000ff
        /*01b8*/ 	.word	0x00000050
        /*01bc*/ 	.short	0x0100
        /*01be*/ 	.byte	0x04
	.zero		1


	//   ....[11]....
        /*01c0*/ 	.word	0x00000890
        /*01c4*/ 	.word	0x000000ff
        /*01c8*/ 	.word	0x00000058
        /*01cc*/ 	.short	0x0100
        /*01ce*/ 	.byte	0x04
	.zero		1


	//   ....[12]....
        /*01d0*/ 	.word	0x000009d0
        /*01d4*/ 	.word	0x000000ff
        /*01d8*/ 	.word	0x00000060
        /*01dc*/ 	.short	0x0100
        /*01de*/ 	.byte	0x04
	.zero		1


	//   ....[13]....
        /*01e0*/ 	.word	0x000009e0
        /*01e4*/ 	.word	0x000000ff
        /*01e8*/ 	.word	0x00000070
        /*01ec*/ 	.short	0x0100
        /*01ee*/ 	.byte	0x04
	.zero		1


	//   ....[14]....
        /*01f0*/ 	.word	0x000009f0
        /*01f4*/ 	.word	0x000000ff
        /*01f8*/ 	.word	0x00000068
        /*01fc*/ 	.short	0x0100
        /*01fe*/ 	.byte	0x04
	.zero		1


	//   ....[15]....
        /*0200*/ 	.word	0x00000a00
        /*0204*/ 	.word	0x000000ff
        /*0208*/ 	.word	0x00000078
        /*020c*/ 	.short	0x0100
        /*020e*/ 	.byte	0x04
	.zero		1


	//   ....[16]....
        /*0210*/ 	.word	0x00000b30
        /*0214*/ 	.word	0x000000ff
        /*0218*/ 	.word	0x00000080
        /*021c*/ 	.short	0x0100
        /*021e*/ 	.byte	0x04
	.zero		1


	//   ....[17]....
        /*0220*/ 	.word	0x00000b40
        /*0224*/ 	.word	0x000000ff
        /*0228*/ 	.word	0x000000a0
        /*022c*/ 	.short	0x0100
        /*022e*/ 	.byte	0x04
	.zero		1


	//   ....[18]....
        /*0230*/ 	.word	0x00000b50
        /*0234*/ 	.word	0x000000ff
        /*0238*/ 	.word	0x00000088
        /*023c*/ 	.short	0x0100
        /*023e*/ 	.byte	0x04
	.zero		1


	//   ....[19]....
        /*0240*/ 	.word	0x00000b60
        /*0244*/ 	.word	0x000000ff
        /*0248*/ 	.word	0x000000a8
        /*024c*/ 	.short	0x0100
        /*024e*/ 	.byte	0x04
	.zero		1


	//   ....[20]....
        /*0250*/ 	.word	0x00000b70
        /*0254*/ 	.word	0x000000ff
        /*0258*/ 	.word	0x00000090
        /*025c*/ 	.short	0x0100
        /*025e*/ 	.byte	0x04
	.zero		1


	//   ....[21]....
        /*0260*/ 	.word	0x00000b80
        /*0264*/ 	.word	0x000000ff
        /*0268*/ 	.word	0x000000b0
        /*026c*/ 	.short	0x0100
        /*026e*/ 	.byte	0x04
	.zero		1


	//   ....[22]....
        /*0270*/ 	.word	0x00000b90
        /*0274*/ 	.word	0x000000ff
        /*0278*/ 	.word	0x00000098
        /*027c*/ 	.short	0x0100
        /*027e*/ 	.byte	0x04
	.zero		1


	//   ....[23]....
        /*0280*/ 	.word	0x00000ba0
        /*0284*/ 	.word	0x000000ff
        /*0288*/ 	.word	0x000000b8
        /*028c*/ 	.short	0x0100
        /*028e*/ 	.byte	0x04
	.zero		1


	//   ....[24]....
        /*0290*/ 	.word	0x00000c90
        /*0294*/ 	.word	0x000000ff
        /*0298*/ 	.word	0x000000c0
        /*029c*/ 	.short	0x0100
        /*029e*/ 	.byte	0x04
	.zero		1


	//   ....[25]....
        /*02a0*/ 	.word	0x00000ca0
        /*02a4*/ 	.word	0x000000ff
        /*02a8*/ 	.word	0x000000d0
        /*02ac*/ 	.short	0x0100
        /*02ae*/ 	.byte	0x04
	.zero		1


	//   ....[26]....
        /*02b0*/ 	.word	0x00000cb0
        /*02b4*/ 	.word	0x000000ff
        /*02b8*/ 	.word	0x000000c8
        /*02bc*/ 	.short	0x0100
        /*02be*/ 	.byte	0x04
	.zero		1


	//   ....[27]....
        /*02c0*/ 	.word	0x00000cc0
        /*02c4*/ 	.word	0x000000ff
        /*02c8*/ 	.word	0x000000d8
        /*02cc*/ 	.short	0x0100
        /*02ce*/ 	.byte	0x04
	.zero		1


	//   ....[28]....
        /*02d0*/ 	.word	0x000017f0
        /*02d4*/ 	.word	0x00000000
        /*02d8*/ 	.word	0x000000d0
        /*02dc*/ 	.short	0x010a
        /*02de*/ 	.byte	0xff
	.zero		1


	//   ....[29]....
        /*02e0*/ 	.word	0x00001820
        /*02e4*/ 	.word	0x00000000
        /*02e8*/ 	.word	0x000000c0
        /*02ec*/ 	.short	0x0101
        /*02ee*/ 	.byte	0xff
	.zero		1


	//   ....[30]....
        /*02f0*/ 	.word	0x000018f0
        /*02f4*/ 	.word	0x000000ff
        /*02f8*/ 	.word	0x00000020
        /*02fc*/ 	.short	0x010a
        /*02fe*/ 	.byte	0x05
	.zero		1


	//   ....[31]....
        /*0300*/ 	.word	0x00001970
        /*0304*/ 	.word	0x000000ff
        /*0308*/ 	.word	0x00000020
        /*030c*/ 	.short	0x010a
        /*030e*/ 	.byte	0x21
	.zero		1


	//   ....[32]....
        /*0310*/ 	.word	0x00001b00
        /*0314*/ 	.word	0x000000ff
        /*0318*/ 	.word	0x00000020
        /*031c*/ 	.short	0x010a
        /*031e*/ 	.byte	0x05
	.zero		1


	//   ....[33]....
        /*0320*/ 	.word	0x00001cf0
        /*0324*/ 	.word	0x000000ff
        /*0328*/ 	.word	0x00000058
        /*032c*/ 	.short	0x0101
        /*032e*/ 	.byte	0x0d
	.zero		1


	//   ....[34]....
        /*0330*/ 	.word	0x00001d10
        /*0334*/ 	.word	0x000000ff
        /*0338*/ 	.word	0x00000020
        /*033c*/ 	.short	0x010a
        /*033e*/ 	.byte	0x05
	.zero		1


	//   ....[35]....
        /*0340*/ 	.word	0x00001d90
        /*0344*/ 	.word	0x000000ff
        /*0348*/ 	.word	0x00000020
        /*034c*/ 	.short	0x010a
        /*034e*/ 	.byte	0x21
	.zero		1


	//   ....[36]....
        /*0350*/ 	.word	0x00001f20
        /*0354*/ 	.word	0x000000ff
        /*0358*/ 	.word	0x00000020
        /*035c*/ 	.short	0x010a
        /*035e*/ 	.byte	0x05
	.zero		1


	//   ....[37]....
        /*0360*/ 	.word	0x00002120
        /*0364*/ 	.word	0x00000003
        /*0368*/ 	.word	0x00000060
        /*036c*/ 	.short	0x010a
        /*036e*/ 	.byte	0xff
	.zero		1


	//   ....[38]....
        /*0370*/ 	.word	0x00002270
        /*0374*/ 	.word	0x00000000
        /*0378*/ 	.word	0x00000000
        /*037c*/ 	.short	0x0101
        /*037e*/ 	.byte	0xff
	.zero		1


	//   ....[39]....
        /*0380*/ 	.word	0x00002820
        /*0384*/ 	.word	0x000000ff
        /*0388*/ 	.word	0x00000000
        /*038c*/ 	.short	0x010a
        /*038e*/ 	.byte	0x04
	.zero		1


	//   ....[40]....
        /*0390*/ 	.word	0x000028b0
        /*0394*/ 	.word	0x000000ff
        /*0398*/ 	.word	0x00000000
        /*039c*/ 	.short	0x010a
        /*039e*/ 	.byte	0x05
	.zero		1


	//   ....[41]....
        /*03a0*/ 	.word	0x00002940
        /*03a4*/ 	.word	0x000000ff
        /*03a8*/ 	.word	0x00000000
        /*03ac*/ 	.short	0x010a
        /*03ae*/ 	.byte	0x05
	.zero		1


	//   ....[42]....
        /*03b0*/ 	.word	0x000029e0
        /*03b4*/ 	.word	0x00000000
        /*03b8*/ 	.word	0x00000000
        /*03bc*/ 	.short	0x010a
        /*03be*/ 	.byte	0xff
	.zero		1


	//   ....[43]....
        /*03c0*/ 	.word	0x00002b00
        /*03c4*/ 	.word	0x00000002
        /*03c8*/ 	.word	0x000000c0
        /*03cc*/ 	.short	0x010a
        /*03ce*/ 	.byte	0xff
	.zero		1


	//   ....[44]....
        /*03d0*/ 	.word	0x00002b70
        /*03d4*/ 	.word	0x00000002
        /*03d8*/ 	.word	0x00000000
        /*03dc*/ 	.short	0x0101
        /*03de*/ 	.byte	0xff
	.zero		1


	//   ....[45]....
        /*03e0*/ 	.word	0x00002b90
        /*03e4*/ 	.word	0x000000ff
        /*03e8*/ 	.word	0x00000070
        /*03ec*/ 	.short	0x010a
        /*03ee*/ 	.byte	0x04
	.zero		1


	//   ....[46]....
        /*03f0*/ 	.word	0x00002cb0
        /*03f4*/ 	.word	0x00000002
        /*03f8*/ 	.word	0x00000060
        /*03fc*/ 	.short	0x010a
        /*03fe*/ 	.byte	0xff
	.zero		1


	//   ....[47]....
        /*0400*/ 	.word	0x00002db0
        /*0404*/ 	.word	0x00000002
        /*0408*/ 	.word	0x00000000
        /*040c*/ 	.short	0x0101
        /*040e*/ 	.byte	0xff
	.zero		1


	//   ....[48]....
        /*0410*/ 	.word	0x00002e40
        /*0414*/ 	.word	0x000000ff
        /*0418*/ 	.word	0x00000070
        /*041c*/ 	.short	0x0106
        /*041e*/ 	.byte	0x04
	.zero		1


	//   ....[49]....
        /*0420*/ 	.word	0x00002e60
        /*0424*/ 	.word	0x000000ff
        /*0428*/ 	.word	0x00000070
        /*042c*/ 	.short	0x010a
        /*042e*/ 	.byte	0x04
	.zero		1


	//   ....[50]....
        /*0430*/ 	.word	0x00002ef0
        /*0434*/ 	.word	0x000000ff
        /*0438*/ 	.word	0x00000070
        /*043c*/ 	.short	0x0106
        /*043e*/ 	.byte	0x07
	.zero		1


	//   ....[51]....
        /*0440*/ 	.word	0x00002f30
        /*0444*/ 	.word	0x00000000
        /*0448*/ 	.word	0x00000070
        /*044c*/ 	.short	0x010a
        /*044e*/ 	.byte	0xff
	.zero		1


	//   ....[52]....
        /*0450*/ 	.word	0x00003500
        /*0454*/ 	.word	0x00000000
        /*0458*/ 	.word	0x00000060
        /*045c*/ 	.short	0x010a
        /*045e*/ 	.byte	0xff
	.zero		1


	//   ....[53]....
        /*0460*/ 	.word	0x00003600
        /*0464*/ 	.word	0x00000003
        /*0468*/ 	.word	0x00000000
        /*046c*/ 	.short	0x0101
        /*046e*/ 	.byte	0xff
	.zero		1


	//   ....[54]....
        /*0470*/ 	.word	0x00003610
        /*0474*/ 	.word	0x000000ff
        /*0478*/ 	.word	0x00000000
        /*047c*/ 	.short	0x010a
        /*047e*/ 	.byte	0x05
	.zero		1


	//   ....[55]....
        /*0480*/ 	.word	0x00003690
        /*0484*/ 	.word	0x000000ff
        /*0488*/ 	.word	0x000000a0
        /*048c*/ 	.short	0x010a
        /*048e*/ 	.byte	0x2f
	.zero		1


	//   ....[56]....
        /*0490*/ 	.word	0x00003760
        /*0494*/ 	.word	0x000000ff
        /*0498*/ 	.word	0x00000000
        /*049c*/ 	.short	0x010a
        /*049e*/ 	.byte	0x07
	.zero		1


	//   ....[57]....
        /*04a0*/ 	.word	0x000038a0
        /*04a4*/ 	.word	0x000000ff
        /*04a8*/ 	.word	0x00000000
        /*04ac*/ 	.short	0x010a
        /*04ae*/ 	.byte	0x06
	.zero		1


	//   ....[58]....
        /*04b0*/ 	.word	0x00003c70
        /*04b4*/ 	.word	0x000000ff
        /*04b8*/ 	.word	0x00000000
        /*04bc*/ 	.short	0x010a
        /*04be*/ 	.byte	0x04
	.zero		1


	//   ....[59]....
        /*04c0*/ 	.word	0x00003d00
        /*04c4*/ 	.word	0x000000ff
        /*04c8*/ 	.word	0x00000000
        /*04cc*/ 	.short	0x010a
        /*04ce*/ 	.byte	0x05
	.zero		1


	//   ....[60]....
        /*04d0*/ 	.word	0x00003d90
        /*04d4*/ 	.word	0x000000ff
        /*04d8*/ 	.word	0x00000000
        /*04dc*/ 	.short	0x010a
        /*04de*/ 	.byte	0x05
	.zero		1


	//   ....[61]....
        /*04e0*/ 	.word	0x00003e20
        /*04e4*/ 	.word	0x000000ff
        /*04e8*/ 	.word	0x00000000
        /*04ec*/ 	.short	0x010a
        /*04ee*/ 	.byte	0x04
	.zero		1


	//   ....[62]....
        /*04f0*/ 	.word	0x00004310
        /*04f4*/ 	.word	0x00000003
        /*04f8*/ 	.word	0x00000060
        /*04fc*/ 	.short	0x010a
        /*04fe*/ 	.byte	0xff
	.zero		1


	//   ....[63]....
        /*0500*/ 	.word	0x00004480
        /*0504*/ 	.word	0x00000000
        /*0508*/ 	.word	0x00000000
        /*050c*/ 	.short	0x0101
        /*050e*/ 	.byte	0xff
	.zero		1


	//   ....[64]....
        /*0510*/ 	.word	0x00004940
        /*0514*/ 	.word	0x000000ff
        /*0518*/ 	.word	0x00000058
        /*051c*/ 	.short	0x010a
        /*051e*/ 	.byte	0x15
	.zero		1


	//   ....[65]....
        /*0520*/ 	.word	0x00004ad0
        /*0524*/ 	.word	0x000000ff
        /*0528*/ 	.word	0x00000048
        /*052c*/ 	.short	0x010a
        /*052e*/ 	.byte	0x15
	.zero		1


	//   ....[66]....
        /*0530*/ 	.word	0x00004ee0
        /*0534*/ 	.word	0x000000ff
        /*0538*/ 	.word	0x00000040
        /*053c*/ 	.short	0x010b
        /*053e*/ 	.byte	0x15
	.zero		1


	//   ....[67]....
        /*0540*/ 	.word	0x00004ef0
        /*0544*/ 	.word	0x000000ff
        /*0548*/ 	.word	0x00000000
        /*054c*/ 	.short	0x0101
        /*054e*/ 	.byte	0x32
	.zero		1


	//   ....[68]....
        /*0550*/ 	.word	0x00004f30
        /*0554*/ 	.word	0x00000000
        /*0558*/ 	.word	0x00000048
        /*055c*/ 	.short	0x010a
        /*055e*/ 	.byte	0xff
	.zero		1


	//   ....[69]....
        /*0560*/ 	.word	0x000051a0
        /*0564*/ 	.word	0x00000008
        /*0568*/ 	.word	0x00000060
        /*056c*/ 	.short	0x010a
        /*056e*/ 	.byte	0xff
	.zero		1


	//   ....[70]....
        /*0570*/ 	.word	0x00005320
        /*0574*/ 	.word	0x00000000
        /*0578*/ 	.word	0x00000000
        /*057c*/ 	.short	0x0101
        /*057e*/ 	.byte	0xff
	.zero		1


	//   ....[71]....
        /*0580*/ 	.word	0x00005b90
        /*0584*/ 	.word	0x000000ff
        /*0588*/ 	.word	0x00000040
        /*058c*/ 	.short	0x010a
        /*058e*/ 	.byte	0x2e
	.zero		1


	//   ....[72]....
        /*0590*/ 	.word	0x00005ba0
        /*0594*/ 	.word	0x000000ff
        /*0598*/ 	.word	0x00000080
        /*059c*/ 	.short	0x010a
        /*059e*/ 	.byte	0x2f
	.zero		1


	//   ....[73]....
        /*05a0*/ 	.word	0x00005c20
        /*05a4*/ 	.word	0x000000ff
        /*05a8*/ 	.word	0x00000040
        /*05ac*/ 	.short	0x010a
        /*05ae*/ 	.byte	0x2e
	.zero		1


	//   ....[74]....
        /*05b0*/ 	.word	0x00005e60
        /*05b4*/ 	.word	0x000000ff
        /*05b8*/ 	.word	0x00000000
        /*05bc*/ 	.short	0x0101
        /*05be*/ 	.byte	0x04
	.zero		1


	//   ....[75]....
        /*05c0*/ 	.word	0x00005e80
        /*05c4*/ 	.word	0x000000ff
        /*05c8*/ 	.word	0x00000080
        /*05cc*/ 	.short	0x010a
        /*05ce*/ 	.byte	0x2f
	.zero		1


	//   ....[76]....
        /*05d0*/ 	.word	0x00007890
        /*05d4*/ 	.word	0x000000ff
        /*05d8*/ 	.word	0x00000000
        /*05dc*/ 	.short	0x0101
        /*05de*/ 	.byte	0x04
	.zero		1


	//   ....[77]....
        /*05e0*/ 	.word	0x00007d60
        /*05e4*/ 	.word	0x00000000
        /*05e8*/ 	.word	0x000000d0
        /*05ec*/ 	.short	0x010a
        /*05ee*/ 	.byte	0xff
	.zero		1


	//   ....[78]....
        /*05f0*/ 	.word	0x00007dc0
        /*05f4*/ 	.word	0x00000000
        /*05f8*/ 	.word	0x00000020
        /*05fc*/ 	.short	0x010a
        /*05fe*/ 	.byte	0xff
	.zero		1


	//   ....[79]....
        /*0600*/ 	.word	0x00007e20
        /*0604*/ 	.word	0x00000000
        /*0608*/ 	.word	0x00000020
        /*060c*/ 	.short	0x010a
        /*060e*/ 	.byte	0xff
	.zero		1


	//   ....[80]....
        /*0610*/ 	.word	0x00007e70
        /*0614*/ 	.word	0x00000003
        /*0618*/ 	.word	0x00000060
        /*061c*/ 	.short	0x010a
        /*061e*/ 	.byte	0xff
	.zero		1


	//   ....[81]....
        /*0620*/ 	.word	0x00007ed0
        /*0624*/ 	.word	0x00000000
        /*0628*/ 	.word	0x00000000
        /*062c*/ 	.short	0x010a
        /*062e*/ 	.byte	0xff
	.zero		1


	//   ....[82]....
        /*0630*/ 	.word	0x00007f30
        /*0634*/ 	.word	0x00000000
        /*0638*/ 	.word	0x00000000
        /*063c*/ 	.short	0x010a
        /*063e*/ 	.byte	0xff
	.zero		1


	//   ....[83]....
        /*0640*/ 	.word	0x00007f90
        /*0644*/ 	.word	0x00000000
        /*0648*/ 	.word	0x00000000
        /*064c*/ 	.short	0x010a
        /*064e*/ 	.byte	0xff
	.zero		1


	//   ....[84]....
        /*0650*/ 	.word	0x00007fe0
        /*0654*/ 	.word	0x00000002
        /*0658*/ 	.word	0x000000c0
        /*065c*/ 	.short	0x010a
        /*065e*/ 	.byte	0xff
	.zero		1


	//   ....[85]....
        /*0660*/ 	.word	0x00008040
        /*0664*/ 	.word	0x00000002
        /*0668*/ 	.word	0x00000070
        /*066c*/ 	.short	0x010a
        /*066e*/ 	.byte	0xff
	.zero		1


	//   ....[86]....
        /*0670*/ 	.word	0x00008090
        /*0674*/ 	.word	0x00000002
        /*0678*/ 	.word	0x00000060
        /*067c*/ 	.short	0x010a
        /*067e*/ 	.byte	0xff
	.zero		1


	//   ....[87]....
        /*0680*/ 	.word	0x000080f0
        /*0684*/ 	.word	0x00000000
        /*0688*/ 	.word	0x00000070
        /*068c*/ 	.short	0x010a
        /*068e*/ 	.byte	0xff
	.zero		1


	//   ....[88]....
        /*0690*/ 	.word	0x00008140
        /*0694*/ 	.word	0x00000000
        /*0698*/ 	.word	0x00000060
        /*069c*/ 	.short	0x010a
        /*069e*/ 	.byte	0xff
	.zero		1


	//   ....[89]....
        /*06a0*/ 	.word	0x000081a0
        /*06a4*/ 	.word	0x00000002
        /*06a8*/ 	.word	0x000000a0
        /*06ac*/ 	.short	0x010a
        /*06ae*/ 	.byte	0xff
	.zero		1


	//   ....[90]....
        /*06b0*/ 	.word	0x00008200
        /*06b4*/ 	.word	0x00000000
        /*06b8*/ 	.word	0x00000000
        /*06bc*/ 	.short	0x010a
        /*06be*/ 	.byte	0xff
	.zero		1


	//   ....[91]....
        /*06c0*/ 	.word	0x00008260
        /*06c4*/ 	.word	0x00000000
        /*06c8*/ 	.word	0x00000000
        /*06cc*/ 	.short	0x010a
        /*06ce*/ 	.byte	0xff
	.zero		1


	//   ....[92]....
        /*06d0*/ 	.word	0x000082c0
        /*06d4*/ 	.word	0x00000000
        /*06d8*/ 	.word	0x00000000
        /*06dc*/ 	.short	0x010a
        /*06de*/ 	.byte	0xff
	.zero		1


	//   ....[93]....
        /*06e0*/ 	.word	0x00008320
        /*06e4*/ 	.word	0x00000000
        /*06e8*/ 	.word	0x00000000
        /*06ec*/ 	.short	0x010a
        /*06ee*/ 	.byte	0xff
	.zero		1


	//   ....[94]....
        /*06f0*/ 	.word	0x00008380
        /*06f4*/ 	.word	0x00000000
        /*06f8*/ 	.word	0x00000000
        /*06fc*/ 	.short	0x010a
        /*06fe*/ 	.byte	0xff
	.zero		1


	//   ....[95]....
        /*0700*/ 	.word	0x000083d0
        /*0704*/ 	.word	0x00000003
        /*0708*/ 	.word	0x00000060
        /*070c*/ 	.short	0x010a
        /*070e*/ 	.byte	0xff
	.zero		1


	//   ....[96]....
        /*0710*/ 	.word	0x00008430
        /*0714*/ 	.word	0x00000000
        /*0718*/ 	.word	0x00000058
        /*071c*/ 	.short	0x010a
        /*071e*/ 	.byte	0xff
	.zero		1


	//   ....[97]....
        /*0720*/ 	.word	0x00008490
        /*0724*/ 	.word	0x00000000
        /*0728*/ 	.word	0x00000048
        /*072c*/ 	.short	0x010a
        /*072e*/ 	.byte	0xff
	.zero		1


	//   ....[98]....
        /*0730*/ 	.word	0x000084e0
        /*0734*/ 	.word	0x00000008
        /*0738*/ 	.word	0x00000060
        /*073c*/ 	.short	0x010a
        /*073e*/ 	.byte	0xff
	.zero		1


	//   ....[99]....
        /*0740*/ 	.word	0x00008540
        /*0744*/ 	.word	0x00000000
        /*0748*/ 	.word	0x00000040
        /*074c*/ 	.short	0x010a
        /*074e*/ 	.byte	0xff
	.zero		1


	//   ....[100]....
        /*0750*/ 	.word	0x000085a0
        /*0754*/ 	.word	0x00000000
        /*0758*/ 	.word	0x00000080
        /*075c*/ 	.short	0x010a
        /*075e*/ 	.byte	0xff
	.zero		1


	//----- nvinfo : EIATTR_NUM_MBARRIERS
	.align		4
.L_44:
        /*0760*/ 	.byte	0x03, 0x38
        /*0762*/ 	.short	0x001c


	//----- nvinfo : EIATTR_EXIT_INSTR_OFFSETS
	.align		4
        /*0764*/ 	.byte	0x04, 0x1c
        /*0766*/ 	.short	(.L_46 - .L_45)


	//   ....[0]....
.L_45:
        /*0768*/ 	.word	0x00002a10


	//   ....[1]....
        /*076c*/ 	.word	0x00002f00


	//   ....[2]....
        /*0770*/ 	.word	0x00002f60


	//   ....[3]....
        /*0774*/ 	.word	0x00004080


	//   ....[4]....
        /*0778*/ 	.word	0x00004f60


	//   ....[5]....
        /*077c*/ 	.word	0x00004fa0


	//   ....[6]....
        /*0780*/ 	.word	0x00007d50


	//----- nvinfo : EIATTR_MAX_THREADS
	.align		4
.L_46:
        /*0784*/ 	.byte	0x04, 0x05
        /*0786*/ 	.short	(.L_48 - .L_47)
.L_47:
        /*0788*/ 	.word	0x00000100
        /*078c*/ 	.word	0x00000001
        /*0790*/ 	.word	0x00000001


	//----- nvinfo : EIATTR_CRS_STACK_SIZE
	.align		4
.L_48:
        /*0794*/ 	.byte	0x04, 0x1e
        /*0796*/ 	.short	(.L_50 - .L_49)
.L_49:
        /*0798*/ 	.word	0x00000000


	//----- nvinfo : EIATTR_CBANK_PARAM_SIZE
	.align		4
.L_50:
        /*079c*/ 	.byte	0x03, 0x19
        /*079e*/ 	.short	0x0800


	//----- nvinfo : EIATTR_PARAM_CBANK
	.align		4
        /*07a0*/ 	.byte	0x04, 0x0a
        /*07a2*/ 	.short	(.L_52 - .L_51)
	.align		4
.L_51:
        /*07a4*/ 	.word	index@(.nv.constant0._ZN7cutlass13device_kernelINS_4gemm6kernel13GemmUniversalIN4cute5tupleIJiiiiEEENS1_10collective13CollectiveMmaINS1_35MainloopSm100TmaUmmaWarpSpecializedILi4ELi2ELi4ENS5_IJNS4_1CILi2EEENSA_ILi1EEESC_EEEEENS5_IJNSA_ILi64EEENSA_ILi112EEENSA_ILi256EEEEEEaNS5_IJlSC_lEEEaSJ_NS4_8TiledMMAINS4_8MMA_AtomIJNS4_15SM100_MMA_S8_SSIaaiLi64ELi112ELNS4_4UMMA5MajorE0ELSO_0ELNSN_8SaturateE0EEEEEENS4_6LayoutINS5_IJSC_SC_SC_EEENS5_IJNSA_ILi0EEESU_SU_EEEEENS5_IJNS4_10UnderscoreESX_SX_EEEEENS4_13SM90_TMA_LOADENS4_14ComposedLayoutINS4_7SwizzleILi3ELi4ELi3EEENS4_18smem_ptr_flag_bitsILi8EEENSS_INS5_IJNSA_ILi8EEENSA_ILi128EEEEEENS5_IJS17_SC_EEEEEEEvNS4_8identityENS4_23SM90_TMA_LOAD_MULTICASTES1B_vS1C_EENS_8epilogue10collective18CollectiveEpilogueINS1F_23Sm100TmaWarpSpecializedILi1ELi1ELi56ELb0ELb0EEEJSI_NS5_IJNSS_ISF_SC_EENSS_ISG_SC_EEEEEaSJ_aSJ_NS1F_6fusion15FusionCallbacksIS1J_NS1N_17LinearCombinationIaiaiLNS_15FloatRoundStyleE2EEESI_S1M_JEEENS4_5SM1004TMEM4LOAD25SM100_TMEM_LOAD_16dp32b8xES10_NS11_INS12_ILi0ELi4ELi3EEES15_NSS_INS5_IJS16_NSA_ILi16EEEEEENS5_IJS1Y_SC_EEEEEEENS4_39AutoVectorizingCopyWithAssumedAlignmentILi128EEENS4_14SM90_TMA_STOREES22_S24_S24_EEEvvEEEEvNT_6ParamsE)
        /*07a8*/ 	.short	0x0380
        /*07aa*/ 	.short	0x0800


	//----- nvinfo : EIATTR_SW_WAR
	.align		4
.L_52:
        /*07ac*/ 	.byte	0x04, 0x36
        /*07ae*/ 	.short	(.L_54 - .L_53)
.L_53:
        /*07b0*/ 	.word	0x00000008
.L_54:


//--------------------- .nv.callgraph             --------------------------
	.section	.nv.callgraph,"",@"SHT_CUDA_CALLGRAPH"
	.align	4
	.sectionentsize	8
	.align		4
        /*0000*/ 	.word	0x00000000
	.align		4
        /*0004*/ 	.word	0xffffffff
	.align		4
        /*0008*/ 	.word	index@(_ZN7cutlass13device_kernelINS_4gemm6kernel13GemmUniversalIN4cute5tupleIJiiiiEEENS1_10collective13CollectiveMmaINS1_35MainloopSm100TmaUmmaWarpSpecializedILi4ELi2ELi4ENS5_IJNS4_1CILi2EEENSA_ILi1EEESC_EEEEENS5_IJNSA_ILi64EEENSA_ILi112EEENSA_ILi256EEEEEEaNS5_IJlSC_lEEEaSJ_NS4_8TiledMMAINS4_8MMA_AtomIJNS4_15SM100_MMA_S8_SSIaaiLi64ELi112ELNS4_4UMMA5MajorE0ELSO_0ELNSN_8SaturateE0EEEEEENS4_6LayoutINS5_IJSC_SC_SC_EEENS5_IJNSA_ILi0EEESU_SU_EEEEENS5_IJNS4_10UnderscoreESX_SX_EEEEENS4_13SM90_TMA_LOADENS4_14ComposedLayoutINS4_7SwizzleILi3ELi4ELi3EEENS4_18smem_ptr_flag_bitsILi8EEENSS_INS5_IJNSA_ILi8EEENSA_ILi128EEEEEENS5_IJS17_SC_EEEEEEEvNS4_8identityENS4_23SM90_TMA_LOAD_MULTICASTES1B_vS1C_EENS_8epilogue10collective18CollectiveEpilogueINS1F_23Sm100TmaWarpSpecializedILi1ELi1ELi56ELb0ELb0EEEJSI_NS5_IJNSS_ISF_SC_EENSS_ISG_SC_EEEEEaSJ_aSJ_NS1F_6fusion15FusionCallbacksIS1J_NS1N_17LinearCombinationIaiaiLNS_15FloatRoundStyleE2EEESI_S1M_JEEENS4_5SM1004TMEM4LOAD25SM100_TMEM_LOAD_16dp32b8xES10_NS11_INS12_ILi0ELi4ELi3EEES15_NSS_INS5_IJS16_NSA_ILi16EEEEEENS5_IJS1Y_SC_EEEEEEENS4_39AutoVectorizingCopyWithAssumedAlignmentILi128EEENS4_14SM90_TMA_STOREES22_S24_S24_EEEvvEEEEvNT_6ParamsE)
	.align		4
        /*000c*/ 	.word	index@(__assertfail)
	.align		4
        /*0010*/ 	.word	0x00000000
	.align		4
        /*0014*/ 	.word	0xfffffffe
	.align		4
        /*0018*/ 	.word	0x00000000
	.align		4
        /*001c*/ 	.word	0xfffffffd
	.align		4
        /*0020*/ 	.word	0x00000000
	.align		4
        /*0024*/ 	.word	0xfffffffc


//--------------------- .nv.constant4             --------------------------
	.section	.nv.constant4,"a",@progbits
	.align	8
	.align		8
.nv.constant4:
        /*0000*/ 	.dword	__assertfail
	.align		8
        /*0008*/ 	.dword	__unnamed_1
	.align		8
        /*0010*/ 	.dword	_ZN40_INTERNAL_b4f7c676_4_k_cu_3811fe0e_223764cuda3std3__45__cpo5beginE
	.align		8
        /*0018*/ 	.dword	_ZN40_INTERNAL_b4f7c676_4_k_cu_3811fe0e_223764cuda3std3__45__cpo3endE
	.align		8
        /*0020*/ 	.dword	_ZN40_INTERNAL_b4f7c676_4_k_cu_3811fe0e_223764cuda3std3__45__cpo6cbeginE
	.align		8
        /*0028*/ 	.dword	_ZN40_INTERNAL_b4f7c676_4_k_cu_3811fe0e_223764cuda3std3__45__cpo4cendE
	.align		8
        /*0030*/ 	.dword	_ZN40_INTERNAL_b4f7c676_4_k_cu_3811fe0e_223764cuda3std3__442_GLOBAL__N__b4f7c676_4_k_cu_3811fe0e_223766ignoreE
	.align		8
        /*0038*/ 	.dword	_ZN40_INTERNAL_b4f7c676_4_k_cu_3811fe0e_223764cuda3std3__419piecewise_constructE
	.align		8
        /*0040*/ 	.dword	_ZN40_INTERNAL_b4f7c676_4_k_cu_3811fe0e_223764cuda3std3__48in_placeE
	.align		8
        /*0048*/ 	.dword	_ZN40_INTERNAL_b4f7c676_4_k_cu_3811fe0e_223764cuda3std6ranges3__45__cpo4swapE
	.align		8
        /*0050*/ 	.dword	_ZN40_INTERNAL_b4f7c676_4_k_cu_3811fe0e_223764cuda3std6ranges3__45__cpo9iter_moveE
	.align		8
        /*0058*/ 	.dword	_ZN40_INTERNAL_b4f7c676_4_k_cu_3811fe0e_223764cute7productE
	.align		8
        /*0060*/ 	.dword	_ZN40_INTERNAL_b4f7c676_4_k_cu_3811fe0e_223764cute1_E
	.align		8
        /*0068*/ 	.dword	$str$25
	.align		8
        /*0070*/ 	.dword	$str$26


//--------------------- .text._ZN7cutlass13device_kernelINS_4gemm6kernel13GemmUniversalIN4cute5tupleIJiiiiEEENS1_10collective13CollectiveMmaINS1_35MainloopSm100TmaUmmaWarpSpecializedILi4ELi2ELi4ENS5_IJNS4_1CILi2EEENSA_ILi1EEESC_EEEEENS5_IJNSA_ILi64EEENSA_ILi112EEENSA_ILi256EEEEEEaNS5_IJlSC_lEEEaSJ_NS4_8TiledMMAINS4_8MMA_AtomIJNS4_15SM100_MMA_S8_SSIaaiLi64ELi112ELNS4_4UMMA5MajorE0ELSO_0ELNSN_8SaturateE0EEEEEENS4_6LayoutINS5_IJSC_SC_SC_EEENS5_IJNSA_ILi0EEESU_SU_EEEEENS5_IJNS4_10UnderscoreESX_SX_EEEEENS4_13SM90_TMA_LOADENS4_14ComposedLayoutINS4_7SwizzleILi3ELi4ELi3EEENS4_18smem_ptr_flag_bitsILi8EEENSS_INS5_IJNSA_ILi8EEENSA_ILi128EEEEEENS5_IJS17_SC_EEEEEEEvNS4_8identityENS4_23SM90_TMA_LOAD_MULTICASTES1B_vS1C_EENS_8epilogue10collective18CollectiveEpilogueINS1F_23Sm100TmaWarpSpecializedILi1ELi1ELi56ELb0ELb0EEEJSI_NS5_IJNSS_ISF_SC_EENSS_ISG_SC_EEEEEaSJ_aSJ_NS1F_6fusion15FusionCallbacksIS1J_NS1N_17LinearCombinationIaiaiLNS_15FloatRoundStyleE2EEESI_S1M_JEEENS4_5SM1004TMEM4LOAD25SM100_TMEM_LOAD_16dp32b8xES10_NS11_INS12_ILi0ELi4ELi3EEES15_NSS_INS5_IJS16_NSA_ILi16EEEEEENS5_IJS1Y_SC_EEEEEEENS4_39AutoVectorizingCopyWithAssumedAlignmentILi128EEENS4_14SM90_TMA_STOREES22_S24_S24_EEEvvEEEEvNT_6ParamsE --------------------------
	.section	.text._ZN7cutlass13device_kernelINS_4gemm6kernel13GemmUniversalIN4cute5tupleIJiiiiEEENS1_10collective13CollectiveMmaINS1_35MainloopSm100TmaUmmaWarpSpecializedILi4ELi2ELi4ENS5_IJNS4_1CILi2EEENSA_ILi1EEESC_EEEEENS5_IJNSA_ILi64EEENSA_ILi112EEENSA_ILi256EEEEEEaNS5_IJlSC_lEEEaSJ_NS4_8TiledMMAINS4_8MMA_AtomIJNS4_15SM100_MMA_S8_SSIaaiLi64ELi112ELNS4_4UMMA5MajorE0ELSO_0ELNSN_8SaturateE0EEEEEENS4_6LayoutINS5_IJSC_SC_SC_EEENS5_IJNSA_ILi0EEESU_SU_EEEEENS5_IJNS4_10UnderscoreESX_SX_EEEEENS4_13SM90_TMA_LOADENS4_14ComposedLayoutINS4_7SwizzleILi3ELi4ELi3EEENS4_18smem_ptr_flag_bitsILi8EEENSS_INS5_IJNSA_ILi8EEENSA_ILi128EEEEEENS5_IJS17_SC_EEEEEEEvNS4_8identityENS4_23SM90_TMA_LOAD_MULTICASTES1B_vS1C_EENS_8epilogue10collective18CollectiveEpilogueINS1F_23Sm100TmaWarpSpecializedILi1ELi1ELi56ELb0ELb0EEEJSI_NS5_IJNSS_ISF_SC_EENSS_ISG_SC_EEEEEaSJ_aSJ_NS1F_6fusion15FusionCallbacksIS1J_NS1N_17LinearCombinationIaiaiLNS_15FloatRoundStyleE2EEESI_S1M_JEEENS4_5SM1004TMEM4LOAD25SM100_TMEM_LOAD_16dp32b8xES10_NS11_INS12_ILi0ELi4ELi3EEES15_NSS_INS5_IJS16_NSA_ILi16EEEEEENS5_IJS1Y_SC_EEEEEEENS4_39AutoVectorizingCopyWithAssumedAlignmentILi128EEENS4_14SM90_TMA_STOREES22_S24_S24_EEEvvEEEEvNT_6ParamsE,"ax",@progbits
	.align	128
.text._ZN7cutlass13device_kernelINS_4gemm6kernel13GemmUniversalIN4cute5tupleIJiiiiEEENS1_10collective13CollectiveMmaINS1_35MainloopSm100TmaUmmaWarpSpecializedILi4ELi2ELi4ENS5_IJNS4_1CILi2EEENSA_ILi1EEESC_EEEEENS5_IJNSA_ILi64EEENSA_ILi112EEENSA_ILi256EEEEEEaNS5_IJlSC_lEEEaSJ_NS4_8TiledMMAINS4_8MMA_AtomIJNS4_15SM100_MMA_S8_SSIaaiLi64ELi112ELNS4_4UMMA5MajorE0ELSO_0ELNSN_8SaturateE0EEEEEENS4_6LayoutINS5_IJSC_SC_SC_EEENS5_IJNSA_ILi0EEESU_SU_EEEEENS5_IJNS4_10UnderscoreESX_SX_EEEEENS4_13SM90_TMA_LOADENS4_14ComposedLayoutINS4_7SwizzleILi3ELi4ELi3EEENS4_18smem_ptr_flag_bitsILi8EEENSS_INS5_IJNSA_ILi8EEENSA_ILi128EEEEEENS5_IJS17_SC_EEEEEEEvNS4_8identityENS4_23SM90_TMA_LOAD_MULTICASTES1B_vS1C_EENS_8epilogue10collective18CollectiveEpilogueINS1F_23Sm100TmaWarpSpecializedILi1ELi1ELi56ELb0ELb0EEEJSI_NS5_IJNSS_ISF_SC_EENSS_ISG_SC_EEEEEaSJ_aSJ_NS1F_6fusion15FusionCallbacksIS1J_NS1N_17LinearCombinationIaiaiLNS_15FloatRoundStyleE2EEESI_S1M_JEEENS4_5SM1004TMEM4LOAD25SM100_TMEM_LOAD_16dp32b8xES10_NS11_INS12_ILi0ELi4ELi3EEES15_NSS_INS5_IJS16_NSA_ILi16EEEEEENS5_IJS1Y_SC_EEEEEEENS4_39AutoVectorizingCopyWithAssumedAlignmentILi128EEENS4_14SM90_TMA_STOREES22_S24_S24_EEEvvEEEEvNT_6ParamsE:
        .type           _ZN7cutlass13device_kernelINS_4gemm6kernel13GemmUniversalIN4cute5tupleIJiiiiEEENS1_10collective13CollectiveMmaINS1_35MainloopSm100TmaUmmaWarpSpecializedILi4ELi2ELi4ENS5_IJNS4_1CILi2EEENSA_ILi1EEESC_EEEEENS5_IJNSA_ILi64EEENSA_ILi112EEENSA_ILi256EEEEEEaNS5_IJlSC_lEEEaSJ_NS4_8TiledMMAINS4_8MMA_AtomIJNS4_15SM100_MMA_S8_SSIaaiLi64ELi112ELNS4_4UMMA5MajorE0ELSO_0ELNSN_8SaturateE0EEEEEENS4_6LayoutINS5_IJSC_SC_SC_EEENS5_IJNSA_ILi0EEESU_SU_EEEEENS5_IJNS4_10UnderscoreESX_SX_EEEEENS4_13SM90_TMA_LOADENS4_14ComposedLayoutINS4_7SwizzleILi3ELi4ELi3EEENS4_18smem_ptr_flag_bitsILi8EEENSS_INS5_IJNSA_ILi8EEENSA_ILi128EEEEEENS5_IJS17_SC_EEEEEEEvNS4_8identityENS4_23SM90_TMA_LOAD_MULTICASTES1B_vS1C_EENS_8epilogue10collective18CollectiveEpilogueINS1F_23Sm100TmaWarpSpecializedILi1ELi1ELi56ELb0ELb0EEEJSI_NS5_IJNSS_ISF_SC_EENSS_ISG_SC_EEEEEaSJ_aSJ_NS1F_6fusion15FusionCallbacksIS1J_NS1N_17LinearCombinationIaiaiLNS_15FloatRoundStyleE2EEESI_S1M_JEEENS4_5SM1004TMEM4LOAD25SM100_TMEM_LOAD_16dp32b8xES10_NS11_INS12_ILi0ELi4ELi3EEES15_NSS_INS5_IJS16_NSA_ILi16EEEEEENS5_IJS1Y_SC_EEEEEEENS4_39AutoVectorizingCopyWithAssumedAlignmentILi128EEENS4_14SM90_TMA_STOREES22_S24_S24_EEEvvEEEEvNT_6ParamsE,@function
        .size           _ZN7cutlass13device_kernelINS_4gemm6kernel13GemmUniversalIN4cute5tupleIJiiiiEEENS1_10collective13CollectiveMmaINS1_35MainloopSm100TmaUmmaWarpSpecializedILi4ELi2ELi4ENS5_IJNS4_1CILi2EEENSA_ILi1EEESC_EEEEENS5_IJNSA_ILi64EEENSA_ILi112EEENSA_ILi256EEEEEEaNS5_IJlSC_lEEEaSJ_NS4_8TiledMMAINS4_8MMA_AtomIJNS4_15SM100_MMA_S8_SSIaaiLi64ELi112ELNS4_4UMMA5MajorE0ELSO_0ELNSN_8SaturateE0EEEEEENS4_6LayoutINS5_IJSC_SC_SC_EEENS5_IJNSA_ILi0EEESU_SU_EEEEENS5_IJNS4_10UnderscoreESX_SX_EEEEENS4_13SM90_TMA_LOADENS4_14ComposedLayoutINS4_7SwizzleILi3ELi4ELi3EEENS4_18smem_ptr_flag_bitsILi8EEENSS_INS5_IJNSA_ILi8EEENSA_ILi128EEEEEENS5_IJS17_SC_EEEEEEEvNS4_8identityENS4_23SM90_TMA_LOAD_MULTICASTES1B_vS1C_EENS_8epilogue10collective18CollectiveEpilogueINS1F_23Sm100TmaWarpSpecializedILi1ELi1ELi56ELb0ELb0EEEJSI_NS5_IJNSS_ISF_SC_EENSS_ISG_SC_EEEEEaSJ_aSJ_NS1F_6fusion15FusionCallbacksIS1J_NS1N_17LinearCombinationIaiaiLNS_15FloatRoundStyleE2EEESI_S1M_JEEENS4_5SM1004TMEM4LOAD25SM100_TMEM_LOAD_16dp32b8xES10_NS11_INS12_ILi0ELi4ELi3EEES15_NSS_INS5_IJS16_NSA_ILi16EEEEEENS5_IJS1Y_SC_EEEEEEENS4_39AutoVectorizingCopyWithAssumedAlignmentILi128EEENS4_14SM90_TMA_STOREES22_S24_S24_EEEvvEEEEvNT_6ParamsE,(.L_x_138 - _ZN7cutlass13device_kernelINS_4gemm6kernel13GemmUniversalIN4cute5tupleIJiiiiEEENS1_10collective13CollectiveMmaINS1_35MainloopSm100TmaUmmaWarpSpecializedILi4ELi2ELi4ENS5_IJNS4_1CILi2EEENSA_ILi1EEESC_EEEEENS5_IJNSA_ILi64EEENSA_ILi112EEENSA_ILi256EEEEEEaNS5_IJlSC_lEEEaSJ_NS4_8TiledMMAINS4_8MMA_AtomIJNS4_15SM100_MMA_S8_SSIaaiLi64ELi112ELNS4_4UMMA5MajorE0ELSO_0ELNSN_8SaturateE0EEEEEENS4_6LayoutINS5_IJSC_SC_SC_EEENS5_IJNSA_ILi0EEESU_SU_EEEEENS5_IJNS4_10UnderscoreESX_SX_EEEEENS4_13SM90_TMA_LOADENS4_14ComposedLayoutINS4_7SwizzleILi3ELi4ELi3EEENS4_18smem_ptr_flag_bitsILi8EEENSS_INS5_IJNSA_ILi8EEENSA_ILi128EEEEEENS5_IJS17_SC_EEEEEEEvNS4_8identityENS4_23SM90_TMA_LOAD_MULTICASTES1B_vS1C_EENS_8epilogue10collective18CollectiveEpilogueINS1F_23Sm100TmaWarpSpecializedILi1ELi1ELi56ELb0ELb0EEEJSI_NS5_IJNSS_ISF_SC_EENSS_ISG_SC_EEEEEaSJ_aSJ_NS1F_6fusion15FusionCallbacksIS1J_NS1N_17LinearCombinationIaiaiLNS_15FloatRoundStyleE2EEESI_S1M_JEEENS4_5SM1004TMEM4LOAD25SM100_TMEM_LOAD_16dp32b8xES10_NS11_INS12_ILi0ELi4ELi3EEES15_NSS_INS5_IJS16_NSA_ILi16EEEEEENS5_IJS1Y_SC_EEEEEEENS4_39AutoVectorizingCopyWithAssumedAlignmentILi128EEENS4_14SM90_TMA_STOREES22_S24_S24_EEEvvEEEEvNT_6ParamsE)
        .other          _ZN7cutlass13device_kernelINS_4gemm6kernel13GemmUniversalIN4cute5tupleIJiiiiEEENS1_10collective13CollectiveMmaINS1_35MainloopSm100TmaUmmaWarpSpecializedILi4ELi2ELi4ENS5_IJNS4_1CILi2EEENSA_ILi1EEESC_EEEEENS5_IJNSA_ILi64EEENSA_ILi112EEENSA_ILi256EEEEEEaNS5_IJlSC_lEEEaSJ_NS4_8TiledMMAINS4_8MMA_AtomIJNS4_15SM100_MMA_S8_SSIaaiLi64ELi112ELNS4_4UMMA5MajorE0ELSO_0ELNSN_8SaturateE0EEEEEENS4_6LayoutINS5_IJSC_SC_SC_EEENS5_IJNSA_ILi0EEESU_SU_EEEEENS5_IJNS4_10UnderscoreESX_SX_EEEEENS4_13SM90_TMA_LOADENS4_14ComposedLayoutINS4_7SwizzleILi3ELi4ELi3EEENS4_18smem_ptr_flag_bitsILi8EEENSS_INS5_IJNSA_ILi8EEENSA_ILi128EEEEEENS5_IJS17_SC_EEEEEEEvNS4_8identityENS4_23SM90_TMA_LOAD_MULTICASTES1B_vS1C_EENS_8epilogue10collective18CollectiveEpilogueINS1F_23Sm100TmaWarpSpecializedILi1ELi1ELi56ELb0ELb0EEEJSI_NS5_IJNSS_ISF_SC_EENSS_ISG_SC_EEEEEaSJ_aSJ_NS1F_6fusion15FusionCallbacksIS1J_NS1N_17LinearCombinationIaiaiLNS_15FloatRoundStyleE2EEESI_S1M_JEEENS4_5SM1004TMEM4LOAD25SM100_TMEM_LOAD_16dp32b8xES10_NS11_INS12_ILi0ELi4ELi3EEES15_NSS_INS5_IJS16_NSA_ILi16EEEEEENS5_IJS1Y_SC_EEEEEEENS4_39AutoVectorizingCopyWithAssumedAlignmentILi128EEENS4_14SM90_TMA_STOREES22_S24_S24_EEEvvEEEEvNT_6ParamsE,@"STO_CUDA_ENTRY STV_DEFAULT"
_ZN7cutlass13device_kernelINS_4gemm6kernel13GemmUniversalIN4cute5tupleIJiiiiEEENS1_10collective13CollectiveMmaINS1_35MainloopSm100TmaUmmaWarpSpecializedILi4ELi2ELi4ENS5_IJNS4_1CILi2EEENSA_ILi1EEESC_EEEEENS5_IJNSA_ILi64EEENSA_ILi112EEENSA_ILi256EEEEEEaNS5_IJlSC_lEEEaSJ_NS4_8TiledMMAINS4_8MMA_AtomIJNS4_15SM100_MMA_S8_SSIaaiLi64ELi112ELNS4_4UMMA5MajorE0ELSO_0ELNSN_8SaturateE0EEEEEENS4_6LayoutINS5_IJSC_SC_SC_EEENS5_IJNSA_ILi0EEESU_SU_EEEEENS5_IJNS4_10UnderscoreESX_SX_EEEEENS4_13SM90_TMA_LOADENS4_14ComposedLayoutINS4_7SwizzleILi3ELi4ELi3EEENS4_18smem_ptr_flag_bitsILi8EEENSS_INS5_IJNSA_ILi8EEENSA_ILi128EEEEEENS5_IJS17_SC_EEEEEEEvNS4_8identityENS4_23SM90_TMA_LOAD_MULTICASTES1B_vS1C_EENS_8epilogue10collective18CollectiveEpilogueINS1F_23Sm100TmaWarpSpecializedILi1ELi1ELi56ELb0ELb0EEEJSI_NS5_IJNSS_ISF_SC_EENSS_ISG_SC_EEEEEaSJ_aSJ_NS1F_6fusion15FusionCallbacksIS1J_NS1N_17LinearCombinationIaiaiLNS_15FloatRoundStyleE2EEESI_S1M_JEEENS4_5SM1004TMEM4LOAD25SM100_TMEM_LOAD_16dp32b8xES10_NS11_INS12_ILi0ELi4ELi3EEES15_NSS_INS5_IJS16_NSA_ILi16EEEEEENS5_IJS1Y_SC_EEEEEEENS4_39AutoVectorizingCopyWithAssumedAlignmentILi128EEENS4_14SM90_TMA_STOREES22_S24_S24_EEEvvEEEEvNT_6ParamsE:
[----:B------:R-:W1:Y:S01]  /*0000*/  LDC R1, c[0x0][0x37c] ;  /* 0x0000df00ff017b82 */ /* 0x000e620000000800 */
[----:B------:R-:W2:Y:S01]  /*0010*/  S2R R125, SR_TID.X ;  /* 0x00000000007d7919 */ /* 0x000ea20000002100 */
[----:B------:R-:W3:Y:S01]  /*0020*/  LDCU.64 UR8, c[0x0][0x890] ;  /* 0x00011200ff0877ac */ /* 0x000ee20008000a00 */
[----:B------:R-:W-:Y:S02]  /*0030*/  PRMT R117, RZ, 0x7610, R117 ;  /* 0x00007610ff757816 */ /* 0x000fe40000000075 */
[----:B------:R-:W-:Y:S01]  /*0040*/  ELECT P3, URZ, PT ;  /* 0x0000000000ff782f */ /* 0x000fe20003860000 */
[----:B---3--:R-:W-:-:S04]  /*0050*/  UISETP.NE.U32.AND UP0, UPT, UR8, URZ, UPT ;  /* 0x000000ff0800728c */ /* 0x008fc8000bf05070 */
[----:B------:R-:W-:Y:S01]  /*0060*/  UISETP.NE.AND.EX UP0, UPT, UR9, URZ, UPT, UP0 ;  /* 0x000000ff0900728c */ /* 0x000fe2000bf05300 */
[----:B--2---:R-:W-:-:S05]  /*0070*/  SHF.R.U32.HI R118, RZ, 0x5, R125 ;  /* 0x00000005ff767819 */ /* 0x004fca000001167d */
[----:B------:R-:W2:Y:S02]  /*0080*/  SHFL.IDX PT, R0, R118, RZ, 0x1f ;  /* 0x00001fff76007589 */ /* 0x000ea400000e0000 */
[----:B--2---:R-:W-:Y:S01]  /*0090*/  R2UR UR20, R0 ;  /* 0x00000000001472ca */ /* 0x004fe200000e0000 */
[----:B-1----:R-:W-:-:S14]  /*00a0*/  BRA.U UP0, `(.L_x_0) ;  /* 0x0000000100307547 */ /* 0x002fdc000b800000 */
[----:B------:R-:W1:Y:S02]  /*00b0*/  LDCU.64 UR4, c[0x0][0x888] ;  /* 0x00011100ff0477ac */ /* 0x000e640008000a00 */
[----:B-1----:R-:W-:-:S04]  /*00c0*/  UISETP.NE.U32.AND UP0, UPT, UR4, URZ, UPT ;  /* 0x000000ff0400728c */ /* 0x002fc8000bf05070 */
[----:B------:R-:W-:-:S09]  /*00d0*/  UISETP.NE.AND.EX UP0, UPT, UR5, URZ, UPT, UP0 ;  /* 0x000000ff0500728c */ /* 0x000fd2000bf05300 */
[----:B------:R-:W-:Y:S05]  /*00e0*/  BRA.U !UP0, `(.L_x_1) ;  /* 0x0000000108187547 */ /* 0x000fea000b800000 */
[----:B------:R-:W1:Y:S01]  /*00f0*/  LDC.64 R2, c[0x0][0x888] ;  /* 0x00022200ff027b82 */ /* 0x000e620000000a00 */
[----:B------:R-:W1:Y:S02]  /*0100*/  LDCU.64 UR4, c[0x0][0x358] ;  /* 0x00006b00ff0477ac */ /* 0x000e640008000a00 */
[----:B-1----:R-:W2:Y:S01]  /*0110*/  LDG.E R0, desc[UR4][R2.64] ;  /* 0x0000000402007981 */ /* 0x002ea2000c1e1900 */
[----:B------:R-:W-:Y:S01]  /*0120*/  HFMA2 R117, -RZ, RZ, 0, 5.9604644775390625e-08 ;  /* 0x00000001ff757431 */ /* 0x000fe200000001ff */
[----:B--2---:R-:W-:Y:S01]  /*0130*/  R2UR UR45, R0 ;  /* 0x00000000002d72ca */ /* 0x004fe200000e0000 */
[----:B------:R-:W-:Y:S05]  /*0140*/  BRA `(.L_x_0) ;  /* 0x0000000000087947 */ /* 0x000fea0003800000 */
.L_x_1:
[----:B------:R-:W-:Y:S01]  /*0150*/  HFMA2 R117, -RZ, RZ, 0, 5.9604644775390625e-08 ;  /* 0x00000001ff757431 */ /* 0x000fe200000001ff */
[----:B------:R-:W1:Y:S02]  /*0160*/  LDCU UR45, c[0x0][0x880] ;  /* 0x00011000ff2d77ac */ /* 0x000e640008000800 */
.L_x_0:
[----:B------:R-:W2:Y:S02]  /*0170*/  LDCU.64 UR4, c[0x0][0x8b0] ;  /* 0x00011600ff0477ac */ /* 0x000ea40008000a00 */
[----:B--2---:R-:W-:-:S04]  /*0180*/  UISETP.NE.U32.AND UP0, UPT, UR4, URZ, UPT ;  /* 0x000000ff0400728c */ /* 0x004fc8000bf05070 */
[----:B------:R-:W-:-:S09]  /*0190*/  UISETP.NE.AND.EX UP0, UPT, UR5, URZ, UPT, UP0 ;  /* 0x000000ff0500728c */ /* 0x000fd2000bf05300 */
[----:B------:R-:W-:Y:S05]  /*01a0*/  BRA.U UP0, `(.L_x_2) ;  /* 0x0000000100247547 */ /* 0x000fea000b800000 */
[----:B------:R-:W2:Y:S02]  /*01b0*/  LDCU.64 UR4, c[0x0][0x8a8] ;  /* 0x00011500ff0477ac */ /* 0x000ea40008000a00 */
[----:B--2---:R-:W-:-:S04]  /*01c0*/  UISETP.NE.U32.AND UP0, UPT, UR4, URZ, UPT ;  /* 0x000000ff0400728c */ /* 0x004fc8000bf05070 */
[----:B------:R-:W-:-:S09]  /*01d0*/  UISETP.NE.AND.EX UP0, UPT, UR5, URZ, UPT, UP0 ;  /* 0x000000ff0500728c */ /* 0x000fd2000bf05300 */
[----:B------:R-:W-:Y:S05]  /*01e0*/  BRA.U !UP0, `(.L_x_3) ;  /* 0x0000000108107547 */ /* 0x000fea000b800000 */
[----:B------:R-:W2:Y:S01]  /*01f0*/  LDC.64 R16, c[0x0][0x8a8] ;  /* 0x00022a00ff107b82 */ /* 0x000ea20000000a00 */
[----:B------:R-:W2:Y:S02]  /*0200*/  LDCU.64 UR4, c[0x0][0x358] ;  /* 0x00006b00ff0477ac */ /* 0x000ea40008000a00 */
[----:B--2---:R2:W5:Y:S01]  /*0210*/  LDG.E R16, desc[UR4][R16.64] ;  /* 0x0000000410107981 */ /* 0x004562000c1e1900 */
[----:B------:R-:W-:Y:S05]  /*0220*/  BRA `(.L_x_2) ;  /* 0x0000000000047947 */ /* 0x000fea0003800000 */
.L_x_3:
[----:B------:R-:W3:Y:S02]  /*0230*/  LDC R16, c[0x0][0x8a0] ;  /* 0x00022800ff107b82 */ /* 0x000ee40000000800 */
.L_x_2:
[----:B------:R-:W-:Y:S01]  /*0240*/  IMAD.U32 R0, RZ, RZ, UR20 ;  /* 0x00000014ff007e24 */ /* 0x000fe2000f8e00ff */
[----:B------:R-:W-:Y:S04]  /*0250*/  BSSY.RECONVERGENT B0, `(.L_x_4) ;  /* 0x000000c000007945 */ /* 0x000fe80003800200 */
[C---:B------:R-:W-:Y:S02]  /*0260*/  ISETP.NE.OR P1, PT, R0.reuse, 0x1, !P3 ;  /* 0x000000010000780c */ /* 0x040fe40005f25670 */
[----:B------:R-:W-:-:S11]  /*0270*/  ISETP.NE.OR P0, PT, R0, 0x3, !P3 ;  /* 0x000000030000780c */ /* 0x000fd60005f05670 */
[----:B------:R-:W-:Y:S05]  /*0280*/  @P1 BRA `(.L_x_5) ;  /* 0x0000000000201947 */ /* 0x000fea0003800000 */
[----:B------:R-:W4:Y:S02]  /*0290*/  LDCU.64 UR4, c[0x0][0x348] ;  /* 0x00006900ff0477ac */ /* 0x000f240008000a00 */
[----:B----4-:R-:W-:Y:S02]  /*02a0*/  UIADD3 UR6, UP1, UPT, UR4, 0x80, URZ ;  /* 0x0000008004067890 */ /* 0x010fe4000ff3e0ff */
[----:B------:R-:W-:Y:S02]  /*02b0*/  UIADD3 UR4, UP0, UPT, UR4, 0x180, URZ ;  /* 0x0000018004047890 */ /* 0x000fe4000ff1e0ff */
[----:B------:R-:W-:Y:S02]  /*02c0*/  UIADD3.X UR7, UPT, UPT, URZ, UR5, URZ, UP1, !UPT ;  /* 0x00000005ff077290 */ /* 0x000fe40008ffe4ff */
[----:B------:R-:W-:-:S07]  /*02d0*/  UIADD3.X UR5, UPT, UPT, URZ, UR5, URZ, UP0, !UPT ;  /* 0x00000005ff057290 */ /* 0x000fce00087fe4ff */
[----:B------:R4:W-:Y:S02]  /*02e0*/  UTMACCTL.PF [UR6] ;  /* 0x00000000060079b9 */ /* 0x0009e40008040000 */
[----:B------:R4:W-:Y:S02]  /*02f0*/  UTMACCTL.PF [UR4] ;  /* 0x00000000040079b9 */ /* 0x0009e40008040000 */
[----:B----4-:R-:W-:Y:S01]  /*0300*/  NOP ;  /* 0x0000000000007918 */ /* 0x010fe20000000000 */
.L_x_5:
[----:B-1----:R-:W-:Y:S05]  /*0310*/  BSYNC.RECONVERGENT B0 ;  /* 0x0000000000007941 */ /* 0x002fea0003800200 */
.L_x_4:
[----:B------:R-:W-:Y:S04]  /*0320*/  BSSY.RECONVERGENT B0, `(.L_x_6) ;  /* 0x000000a000007945 */ /* 0x000fe80003800200 */
[----:B------:R-:W-:Y:S05]  /*0330*/  @P0 BRA `(.L_x_7) ;  /* 0x0000000000200947 */ /* 0x000fea0003800000 */
[----:B------:R-:W1:Y:S02]  /*0340*/  LDCU.64 UR4, c[0x0][0x348] ;  /* 0x00006900ff0477ac */ /* 0x000e640008000a00 */
[----:B-1----:R-:W-:Y:S02]  /*0350*/  UIADD3 UR6, UP1, UPT, UR4, 0x580, URZ ;  /* 0x0000058004067890 */ /* 0x002fe4000ff3e0ff */
[----:B------:R-:W-:Y:S02]  /*0360*/  UIADD3 UR4, UP0, UPT, UR4, 0x680, URZ ;  /* 0x0000068004047890 */ /* 0x000fe4000ff1e0ff */
[----:B------:R-:W-:Y:S02]  /*0370*/  UIADD3.X UR7, UPT, UPT, URZ, UR5, URZ, UP1, !UPT ;  /* 0x00000005ff077290 */ /* 0x000fe40008ffe4ff */
[----:B------:R-:W-:-:S07]  /*0380*/  UIADD3.X UR5, UPT, UPT, URZ, UR5, URZ, UP0, !UPT ;  /* 0x00000005ff057290 */ /* 0x000fce00087fe4ff */
[----:B------:R1:W-:Y:S02]  /*0390*/  UTMACCTL.PF [UR6] ;  /* 0x00000000060079b9 */ /* 0x0003e40008040000 */
[----:B------:R1:W-:Y:S02]  /*03a0*/  UTMACCTL.PF [UR4] ;  /* 0x00000000040079b9 */ /* 0x0003e40008040000 */
[----:B-1----:R-:W-:Y:S01]  /*03b0*/  NOP ;  /* 0x0000000000007918 */ /* 0x002fe20000000000 */
.L_x_7:
[----:B------:R-:W-:Y:S05]  /*03c0*/  BSYNC.RECONVERGENT B0 ;  /* 0x0000000000007941 */ /* 0x000fea0003800200 */
.L_x_6:
[----:B------:R-:W1:Y:S01]  /*03d0*/  LDCU.64 UR4, c[0x0][0x888] ;  /* 0x00011100ff0477ac */ /* 0x000e620008000a00 */
[----:B------:R-:W-:Y:S02]  /*03e0*/  UISETP.EQ.U32.AND UP1, UPT, UR8, URZ, UPT ;  /* 0x000000ff0800728c */ /* 0x000fe4000bf22070 */
[----:B------:R-:W-:Y:S02]  /*03f0*/  UPLOP3.LUT UP3, UPT, UPT, UPT, UPT, 0x80, 0x8 ;  /* 0x000000000008789c */ /* 0x000fe40003f6f070 */
[----:B-1----:R-:W-:-:S04]  /*0400*/  UISETP.NE.U32.AND UP0, UPT, UR4, URZ, UPT ;  /* 0x000000ff0400728c */ /* 0x002fc8000bf05070 */
[----:B------:R-:W-:-:S04]  /*0410*/  UISETP.NE.AND.EX UP2, UPT, UR5, URZ, UPT, UP0 ;  /* 0x000000ff0500728c */ /* 0x000fc8000bf45300 */
[----:B------:R-:W-:-:S04]  /*0420*/  UISETP.EQ.OR.EX UP4, UPT, UR9, URZ, !UP2, UP1 ;  /* 0x000000ff0900728c */ /* 0x000fc8000d782710 */
[----:B------:R-:W-:-:S06]  /*0430*/  UP2UR UR4, UPR, URZ, 0x10 ;  /* 0x00000010ff047883 */ /* 0x000fcc0008000000 */
[----:B------:R-:W-:Y:S01]  /*0440*/  MOV R120, UR4 ;  /* 0x0000000400787c02 */ /* 0x000fe20008000f00 */
[----:B------:R-:W-:Y:S06]  /*0450*/  BRA.U !UP4, `(.L_x_8) ;  /* 0x000000010c1c7547 */ /* 0x000fec000b800000 */
[----:B------:R-:W-:Y:S02]  /*0460*/  UISETP.NE.U32.AND UP1, UPT, UR8, URZ, UPT ;  /* 0x000000ff0800728c */ /* 0x000fe4000bf25070 */
[----:B------:R-:W-:Y:S02]  /*0470*/  UISETP.NE.AND UP0, UPT, UR45, URZ, UPT ;  /* 0x000000ff2d00728c */ /* 0x000fe4000bf05270 */
[----:B------:R-:W-:Y:S02]  /*0480*/  UISETP.NE.AND.EX UP1, UPT, UR9, URZ, UPT, UP1 ;  /* 0x000000ff0900728c */ /* 0x000fe4000bf25310 */
[----:B------:R-:W-:-:S09]  /*0490*/  USEL UR4, URZ, 0xffffffff, UP2 ;  /* 0xffffffffff047887 */ /* 0x000fd20009000000 */
[----:B------:R-:W-:-:S04]  /*04a0*/  @!UP1 USEL UR4, URZ, 0xffffffff, UP0 ;  /* 0xffffffffff049887 */ /* 0x000fc80008000000 */
[----:B------:R-:W-:-:S04]  /*04b0*/  ULOP3.LUT UR4, UR4, 0x1, URZ, 0xc0, !UPT ;  /* 0x0000000104047892 */ /* 0x000fc8000f8ec0ff */
[----:B------:R-:W-:Y:S02]  /*04c0*/  UISETP.NE.U32.AND UP3, UPT, UR4, 0x1, UPT ;  /* 0x000000010400788c */ /* 0x000fe4000bf65070 */
.L_x_8:
[----:B------:R-:W1:Y:S01]  /*04d0*/  SHFL.IDX PT, R2, R118, RZ, 0x1f ;  /* 0x00001fff76027589 */ /* 0x000e6200000e0000 */
[----:B------:R-:W-:Y:S01]  /*04e0*/  UISETP.NE.AND UP5, UPT, UR20, 0x2, UPT ;  /* 0x000000021400788c */ /* 0x000fe2000bfa5270 */
[----:B-1----:R-:W-:-:S13]  /*04f0*/  ISETP.NE.AND P0, PT, R2, RZ, PT ;  /* 0x000000ff0200720c */ /* 0x002fda0003f05270 */
[----:B------:R-:W-:Y:S05]  /*0500*/  @P0 BRA `(.L_x_9) ;  /* 0x0000000000580947 */ /* 0x000fea0003800000 */
[----:B------:R-:W1:Y:S01]  /*0510*/  S2UR UR4, SR_CgaCtaId ;  /* 0x00000000000479c3 */ /* 0x000e620000008800 */
[----:B------:R-:W-:Y:S01]  /*0520*/  UMOV UR5, 0x400 ;  /* 0x0000040000057882 */ /* 0x000fe20000000000 */
[----:B------:R-:W-:Y:S01]  /*0530*/  UMOV UR8, 0x1 ;  /* 0x0000000100087882 */ /* 0x000fe20000000000 */
[----:B------:R-:W-:Y:S01]  /*0540*/  UMOV UR6, 0x2 ;  /* 0x0000000200067882 */ /* 0x000fe20000000000 */
[----:B------:R-:W-:-:S04]  /*0550*/  UIADD3 UR8, UPT, UPT, -UR8, 0x100000, URZ ;  /* 0x0010000008087890 */ /* 0x000fc8000fffe1ff */
[----:B------:R-:W-:Y:S02]  /*0560*/  USHF.L.U32 UR9, UR8, 0xb, URZ ;  /* 0x0000000b08097899 */ /* 0x000fe400080006ff */
[----:B------:R-:W-:Y:S02]  /*0570*/  USHF.L.U32 UR8, UR8, 0x1, URZ ;  /* 0x0000000108087899 */ /* 0x000fe400080006ff */
[----:B------:R-:W-:-:S04]  /*0580*/  UIADD3 UR6, UPT, UPT, -UR6, 0x100000, URZ ;  /* 0x0010000006067890 */ /* 0x000fc8000fffe1ff */
[----:B------:R-:W-:Y:S02]  /*0590*/  USHF.L.U32 UR7, UR6, 0xb, URZ ;  /* 0x0000000b06077899 */ /* 0x000fe400080006ff */
[----:B------:R-:W-:Y:S01]  /*05a0*/  USHF.L.U32 UR6, UR6, 0x1, URZ ;  /* 0x0000000106067899 */ /* 0x000fe200080006ff */
[----:B------:R-:W-:Y:S01]  /*05b0*/  ELECT P0, URZ, PT ;  /* 0x0000000000ff782f */ /* 0x000fe20003800000 */
[----:B-1----:R-:W-:Y:S01]  /*05c0*/  ULEA UR4, UR4, UR5, 0x18 ;  /* 0x0000000504047291 */ /* 0x002fe2000f8ec0ff */
[----:B------:R-:W1:Y:S11]  /*05d0*/  FENCE.VIEW.ASYNC.S ;  /* 0x00000000000073c6 */ /* 0x000e760000000000 */
[----:B-1----:R1:W4:Y:S01]  /*05e0*/  SYNCS.EXCH.64 URZ, [UR4], UR8 ;  /* 0x0000000804ff75b2 */ /* 0x0023220008000100 */
[----:B------:R1:W1:Y:S01]  /*05f0*/  SYNCS.EXCH.64 URZ, [UR4+0x20], UR6 ;  /* 0x0000200604ff75b2 */ /* 0x0002620008000100 */
[----:B------:R1:W1:Y:S01]  /*0600*/  SYNCS.EXCH.64 URZ, [UR4+0x8], UR8 ;  /* 0x0000080804ff75b2 */ /* 0x0002620008000100 */
[----:B------:R1:W1:Y:S01]  /*0610*/  SYNCS.EXCH.64 URZ, [UR4+0x28], UR6 ;  /* 0x0000280604ff75b2 */ /* 0x0002620008000100 */
[----:B------:R1:W1:Y:S01]  /*0620*/  SYNCS.EXCH.64 URZ, [UR4+0x10], UR8 ;  /* 0x0000100804ff75b2 */ /* 0x0002620008000100 */
[----:B------:R1:W1:Y:S01]  /*0630*/  SYNCS.EXCH.64 URZ, [UR4+0x30], UR6 ;  /* 0x0000300604ff75b2 */ /* 0x0002620008000100 */
[----:B------:R1:W1:Y:S01]  /*0640*/  SYNCS.EXCH.64 URZ, [UR4+0x18], UR8 ;  /* 0x0000180804ff75b2 */ /* 0x0002620008000100 */
[----:B------:R1:W1:Y:S01]  /*0650*/  SYNCS.EXCH.64 URZ, [UR4+0x38], UR6 ;  /* 0x0000380604ff75b2 */ /* 0x0002620008000100 */
[----:B------:R-:W-:Y:S01]  /*0660*/  NOP ;  /* 0x0000000000007918 */ /* 0x000fe20000000000 */
.L_x_9:
[----:B------:R-:W2:Y:S01]  /*0670*/  SHFL.IDX PT, R2, R118, RZ, 0x1f ;  /* 0x00001fff76027589 */ /* 0x000ea200000e0000 */
[----:B------:R-:W-:Y:S01]  /*0680*/  NOP ;  /* 0x0000000000007918 */ /* 0x000fe20000000000 */
[----:B--2---:R-:W-:-:S13]  /*0690*/  ISETP.NE.AND P0, PT, R2, 0x1, PT ;  /* 0x000000010200780c */ /* 0x004fda0003f05270 */
[----:B------:R-:W-:Y:S05]  /*06a0*/  @P0 BRA `(.L_x_10) ;  /* 0x0000000000400947 */ /* 0x000fea0003800000 */
[----:B-1----:R-:W1:Y:S01]  /*06b0*/  S2UR UR4, SR_CgaCtaId ;  /* 0x00000000000479c3 */ /* 0x002e620000008800 */
        /* <DEDUP_REMOVED lines=12> */
[----:B-1----:R2:W1:Y:S01]  /*0780*/  SYNCS.EXCH.64 URZ, [UR4+0x40], UR8 ;  /* 0x0000400804ff75b2 */ /* 0x0024620008000100 */
[----:B------:R2:W1:Y:S02]  /*0790*/  SYNCS.EXCH.64 URZ, [UR4+0x48], UR6 ;  /* 0x0000480604ff75b2 */ /* 0x0004640008000100 */
[----:B--2---:R-:W-:Y:S01]  /*07a0*/  NOP ;  /* 0x0000000000007918 */ /* 0x004fe20000000000 */
.L_x_10:
[----:B------:R-:W2:Y:S01]  /*07b0*/  SHFL.IDX PT, R2, R118, RZ, 0x1f ;  /* 0x00001fff76027589 */ /* 0x000ea200000e0000 */
[----:B------:R-:W-:Y:S01]  /*07c0*/  NOP ;  /* 0x0000000000007918 */ /* 0x000fe20000000000 */
[----:B--2---:R-:W-:-:S13]  /*07d0*/  ISETP.NE.AND P0, PT, R2, 0x3, PT ;  /* 0x000000030200780c */ /* 0x004fda0003f05270 */
[----:B------:R-:W-:Y:S05]  /*07e0*/  @P0 BRA `(.L_x_11) ;  /* 0x0000000000300947 */ /* 0x000fea0003800000 */
[----:B-1----:R-:W1:Y:S01]  /*07f0*/  S2UR UR4, SR_CgaCtaId ;  /* 0x00000000000479c3 */ /* 0x002e620000008800 */
[----:B------:R-:W-:Y:S01]  /*0800*/  UMOV UR5, 0x400 ;  /* 0x0000040000057882 */ /* 0x000fe20000000000 */
[----:B------:R-:W-:Y:S01]  /*0810*/  UMOV UR6, 0x20 ;  /* 0x0000002000067882 */ /* 0x000fe20000000000 */
[----:B------:R-:W-:Y:S01]  /*0820*/  ELECT P0, URZ, PT ;  /* 0x0000000000ff782f */ /* 0x000fe20003800000 */
[----:B------:R-:W-:-:S04]  /*0830*/  UIADD3 UR6, UPT, UPT, -UR6, 0x100000, URZ ;  /* 0x0010000006067890 */ /* 0x000fc8000fffe1ff */
[----:B------:R-:W-:Y:S02]  /*0840*/  USHF.L.U32 UR7, UR6, 0xb, URZ ;  /* 0x0000000b06077899 */ /* 0x000fe400080006ff */
[----:B------:R-:W-:Y:S02]  /*0850*/  USHF.L.U32 UR6, UR6, 0x1, URZ ;  /* 0x0000000106067899 */ /* 0x000fe400080006ff */
[----:B-1----:R-:W-:Y:S01]  /*0860*/  ULEA UR4, UR4, UR5, 0x18 ;  /* 0x0000000504047291 */ /* 0x002fe2000f8ec0ff */
[----:B------:R-:W1:Y:S11]  /*0870*/  FENCE.VIEW.ASYNC.S ;  /* 0x00000000000073c6 */ /* 0x000e760000000000 */
[----:B-1----:R2:W1:Y:S01]  /*0880*/  SYNCS.EXCH.64 URZ, [UR4+0x50], UR6 ;  /* 0x0000500604ff75b2 */ /* 0x0024620008000100 */
[----:B------:R2:W1:Y:S02]  /*0890*/  SYNCS.EXCH.64 URZ, [UR4+0x58], UR6 ;  /* 0x0000580604ff75b2 */ /* 0x0004640008000100 */
[----:B--2---:R-:W-:Y:S01]  /*08a0*/  NOP ;  /* 0x0000000000007918 */ /* 0x004fe20000000000 */
.L_x_11:
[----:B------:R-:W2:Y:S01]  /*08b0*/  SHFL.IDX PT, R2, R118, RZ, 0x1f ;  /* 0x00001fff76027589 */ /* 0x000ea200000e0000 */
[----:B------:R-:W-:Y:S01]  /*08c0*/  NOP ;  /* 0x0000000000007918 */ /* 0x000fe20000000000 */
[----:B--2---:R-:W-:-:S13]  /*08d0*/  ISETP.NE.AND P0, PT, R2, 0x4, PT ;  /* 0x000000040200780c */ /* 0x004fda0003f05270 */
[----:B------:R-:W-:Y:S05]  /*08e0*/  @P0 BRA `(.L_x_12) ;  /* 0x00000000004c0947 */ /* 0x000fea0003800000 */
[----:B-1----:R-:W1:Y:S01]  /*08f0*/  S2UR UR4, SR_CgaCtaId ;  /* 0x00000000000479c3 */ /* 0x002e620000008800 */
[----:B------:R-:W-:Y:S01]  /*0900*/  UMOV UR6, 0x1e0 ;  /* 0x000001e000067882 */ /* 0x000fe20000000000 */
[----:B------:R-:W-:Y:S01]  /*0910*/  UMOV UR5, 0x400 ;  /* 0x0000040000057882 */ /* 0x000fe20000000000 */
[----:B------:R-:W-:Y:S01]  /*0920*/  USEL UR6, UR6, 0x1a0, UP3 ;  /* 0x000001a006067887 */ /* 0x000fe20009800000 */
[----:B------:R-:W-:Y:S01]  /*0930*/  UMOV UR8, 0x1 ;  /* 0x0000000100087882 */ /* 0x000fe20000000000 */
[----:B------:R-:W-:Y:S01]  /*0940*/  ELECT P0, URZ, PT ;  /* 0x0000000000ff782f */ /* 0x000fe20003800000 */
[----:B------:R-:W-:-:S04]  /*0950*/  UIADD3 UR8, UPT, UPT, -UR8, 0x100000, URZ ;  /* 0x0010000008087890 */ /* 0x000fc8000fffe1ff */
[----:B------:R-:W-:Y:S02]  /*0960*/  USHF.L.U32 UR9, UR8, 0xb, URZ ;  /* 0x0000000b08097899 */ /* 0x000fe400080006ff */
[----:B------:R-:W-:Y:S02]  /*0970*/  USHF.L.U32 UR8, UR8, 0x1, URZ ;  /* 0x0000000108087899 */ /* 0x000fe400080006ff */
[----:B------:R-:W-:-:S04]  /*0980*/  UIADD3 UR6, UPT, UPT, -UR6, 0x100000, URZ ;  /* 0x0010000006067890 */ /* 0x000fc8000fffe1ff */
[----:B------:R-:W-:Y:S02]  /*0990*/  USHF.L.U32 UR7, UR6, 0xb, URZ ;  /* 0x0000000b06077899 */ /* 0x000fe400080006ff */
[----:B------:R-:W-:Y:S02]  /*09a0*/  USHF.L.U32 UR6, UR6, 0x1, URZ ;  /* 0x0000000106067899 */ /* 0x000fe400080006ff */
[----:B-1----:R-:W-:Y:S01]  /*09b0*/  ULEA UR4, UR4, UR5, 0x18 ;  /* 0x0000000504047291 */ /* 0x002fe2000f8ec0ff */
[----:B------:R-:W1:Y:S11]  /*09c0*/  FENCE.VIEW.ASYNC.S ;  /* 0x00000000000073c6 */ /* 0x000e760000000000 */
[----:B-1----:R2:W1:Y:S01]  /*09d0*/  SYNCS.EXCH.64 URZ, [UR4+0x60], UR8 ;  /* 0x0000600804ff75b2 */ /* 0x0024620008000100 */
[----:B------:R2:W1:Y:S01]  /*09e0*/  SYNCS.EXCH.64 URZ, [UR4+0x70], UR6 ;  /* 0x0000700604ff75b2 */ /* 0x0004620008000100 */
[----:B------:R2:W1:Y:S01]  /*09f0*/  SYNCS.EXCH.64 URZ, [UR4+0x68], UR8 ;  /* 0x0000680804ff75b2 */ /* 0x0004620008000100 */
[----:B------:R2:W1:Y:S02]  /*0a00*/  SYNCS.EXCH.64 URZ, [UR4+0x78], UR6 ;  /* 0x0000780604ff75b2 */ /* 0x0004640008000100 */
[----:B--2---:R-:W-:Y:S01]  /*0a10*/  NOP ;  /* 0x0000000000007918 */ /* 0x004fe20000000000 */
.L_x_12:
        /* <DEDUP_REMOVED lines=18> */
[----:B------:R2:W1:Y:S01]  /*0b40*/  SYNCS.EXCH.64 URZ, [UR4+0xa0], UR6 ;  /* 0x0000a00604ff75b2 */ /* 0x0004620008000100 */
[----:B------:R2:W1:Y:S01]  /*0b50*/  SYNCS.EXCH.64 URZ, [UR4+0x88], UR8 ;  /* 0x0000880804ff75b2 */ /* 0x0004620008000100 */
[----:B------:R2:W1:Y:S01]  /*0b60*/  SYNCS.EXCH.64 URZ, [UR4+0xa8], UR6 ;  /* 0x0000a80604ff75b2 */ /* 0x0004620008000100 */
[----:B------:R2:W1:Y:S01]  /*0b70*/  SYNCS.EXCH.64 URZ, [UR4+0x90], UR8 ;  /* 0x0000900804ff75b2 */ /* 0x0004620008000100 */
[----:B------:R2:W1:Y:S01]  /*0b80*/  SYNCS.EXCH.64 URZ, [UR4+0xb0], UR6 ;  /* 0x0000b00604ff75b2 */ /* 0x0004620008000100 */
[----:B------:R2:W1:Y:S01]  /*0b90*/  SYNCS.EXCH.64 URZ, [UR4+0x98], UR8 ;  /* 0x0000980804ff75b2 */ /* 0x0004620008000100 */
[----:B------:R2:W1:Y:S02]  /*0ba0*/  SYNCS.EXCH.64 URZ, [UR4+0xb8], UR6 ;  /* 0x0000b80604ff75b2 */ /* 0x0004640008000100 */
[----:B--2---:R-:W-:Y:S01]  /*0bb0*/  NOP ;  /* 0x0000000000007918 */ /* 0x004fe20000000000 */
.L_x_13:
[----:B------:R-:W2:Y:S01]  /*0bc0*/  SHFL.IDX PT, R2, R118, RZ, 0x1f ;  /* 0x00001fff76027589 */ /* 0x000ea200000e0000 */
[----:B------:R-:W1:Y:S01]  /*0bd0*/  S2UR UR50, SR_CgaCtaId ;  /* 0x00000000003279c3 */ /* 0x000e620000008800 */
[----:B------:R-:W-:Y:S01]  /*0be0*/  NOP ;  /* 0x0000000000007918 */ /* 0x000fe20000000000 */
[----:B--2---:R-:W-:-:S13]  /*0bf0*/  ISETP.NE.AND P0, PT, R2, 0x3, PT ;  /* 0x000000030200780c */ /* 0x004fda0003f05270 */
[----:B-1----:R-:W-:Y:S05]  /*0c00*/  @P0 BRA `(.L_x_14) ;  /* 0x0000000000340947 */ /* 0x002fea0003800000 */
[----:B------:R-:W-:Y:S01]  /*0c10*/  UMOV UR4, 0x400 ;  /* 0x0000040000047882 */ /* 0x000fe20000000000 */
[----:B------:R-:W-:Y:S01]  /*0c20*/  UMOV UR6, 0x20 ;  /* 0x0000002000067882 */ /* 0x000fe20000000000 */
[----:B------:R-:W-:Y:S02]  /*0c30*/  ULEA UR4, UR50, UR4, 0x18 ;  /* 0x0000000432047291 */ /* 0x000fe4000f8ec0ff */
[----:B------:R-:W-:-:S04]  /*0c40*/  UIADD3 UR6, UPT, UPT, -UR6, 0x100000, URZ ;  /* 0x0010000006067890 */ /* 0x000fc8000fffe1ff */
[----:B------:R-:W-:Y:S02]  /*0c50*/  USHF.L.U32 UR7, UR6, 0xb, URZ ;  /* 0x0000000b06077899 */ /* 0x000fe400080006ff */
[----:B------:R-:W-:Y:S01]  /*0c60*/  USHF.L.U32 UR6, UR6, 0x1, URZ ;  /* 0x0000000106067899 */ /* 0x000fe200080006ff */
[----:B------:R-:W-:Y:S01]  /*0c70*/  ELECT P0, URZ, PT ;  /* 0x0000000000ff782f */ /* 0x000fe20003800000 */
[----:B------:R-:W1:Y:S10]  /*0c80*/  FENCE.VIEW.ASYNC.S ;  /* 0x00000000000073c6 */ /* 0x000e740000000000 */
[----:B-1----:R1:W2:Y:S01]  /*0c90*/  SYNCS.EXCH.64 URZ, [UR4+0xc0], UR6 ;  /* 0x0000c00604ff75b2 */ /* 0x0022a20008000100 */
[----:B------:R1:W1:Y:S01]  /*0ca0*/  SYNCS.EXCH.64 URZ, [UR4+0xd0], UR6 ;  /* 0x0000d00604ff75b2 */ /* 0x0002620008000100 */
[----:B------:R1:W1:Y:S01]  /*0cb0*/  SYNCS.EXCH.64 URZ, [UR4+0xc8], UR6 ;  /* 0x0000c80604ff75b2 */ /* 0x0002620008000100 */
[----:B------:R1:W1:Y:S01]  /*0cc0*/  SYNCS.EXCH.64 URZ, [UR4+0xd8], UR6 ;  /* 0x0000d80604ff75b2 */ /* 0x0002620008000100 */
[----:B------:R-:W-:Y:S01]  /*0cd0*/  NOP ;  /* 0x0000000000007918 */ /* 0x000fe20000000000 */
.L_x_14:
[----:B-1----:R-:W1:Y:S01]  /*0ce0*/  LDCU UR4, c[0x0][0x36c] ;  /* 0x00006d80ff0477ac */ /* 0x002e620008000800 */
[----:B------:R-:W-:Y:S01]  /*0cf0*/  ISETP.NE.OR P3, PT, R0, 0x2, !P3 ;  /* 0x000000020000780c */ /* 0x000fe20005f65670 */
[----:B------:R-:W-:Y:S01]  /*0d00*/  NOP ;  /* 0x0000000000007918 */ /* 0x000fe20000000000 */
[----:B------:R-:W-:Y:S01]  /*0d10*/  LOP3.LUT R0, R125, 0x1f, RZ, 0xc0, !PT ;  /* 0x0000001f7d007812 */ /* 0x000fe200078ec0ff */
[----:B------:R-:W-:Y:S02]  /*0d20*/  UISETP.NE.AND UP4, UPT, UR20, URZ, UPT ;  /* 0x000000ff1400728c */ /* 0x000fe4000bf85270 */
[----:B-1----:R-:W-:-:S09]  /*0d30*/  UISETP.EQ.U32.AND UP6, UPT, UR4, 0x1, UPT ;  /* 0x000000010400788c */ /* 0x002fd2000bfc2070 */
[----:B------:R-:W-:Y:S05]  /*0d40*/  BRA.U !UP6, `(.L_x_15) ;  /* 0x000000010e087547 */ /* 0x000fea000b800000 */
[----:B--2-4-:R-:W-:Y:S01]  /*0d50*/  UCGABAR_ARV ;  /* 0x00000000000079c7 */ /* 0x014fe20008000000 */
[----:B------:R-:W-:Y:S05]  /*0d60*/  BRA `(.L_x_16) ;  /* 0x0000000000047947 */ /* 0x000fea0003800000 */
.L_x_15:
[----:B--2-4-:R-:W-:Y:S01]  /*0d70*/  NOP ;  /* 0x0000000000007918 */ /* 0x014fe20000000000 */
.L_x_16:
[----:B------:R-:W1:Y:S01]  /*0d80*/  S2UR UR48, SR_CTAID.X ;  /* 0x00000000003079c3 */ /* 0x000e620000002500 */
[----:B------:R-:W-:-:S05]  /*0d90*/  CS2R.32 R119, SR_CgaSize ;  /* 0x0000000000777805 */ /* 0x000fca0000008a00 */
[----:B------:R-:W-:-:S05]  /*0da0*/  IMAD R119, R119, -0xa0, RZ ;  /* 0xffffff6077777824 */ /* 0x000fca00078e02ff */
[----:B------:R-:W-:-:S14]  /*0db0*/  R2UR UR5, R119 ;  /* 0x00000000770572ca */ /* 0x000fdc00000e0000 */
[----:B------:R-:W2:Y:S01]  /*0dc0*/  LDCU UR5, c[0x0][UR5+0x2b0] ;  /* 0x00005600050577ac */ /* 0x000ea20008000800 */
[----:B------:R-:W-:-:S05]  /*0dd0*/  CS2R.32 R119, SR_CgaSize ;  /* 0x0000000000777805 */ /* 0x000fca0000008a00 */
[----:B------:R-:W-:-:S05]  /*0de0*/  IMAD R119, R119, -0xa0, RZ ;  /* 0xffffff6077777824 */ /* 0x000fca00078e02ff */
[----:B------:R-:W-:-:S14]  /*0df0*/  R2UR UR4, R119 ;  /* 0x00000000770472ca */ /* 0x000fdc00000e0000 */
[----:B------:R-:W4:Y:S01]  /*0e00*/  LDCU UR4, c[0x0][UR4+0x2b4] ;  /* 0x00005680040477ac */ /* 0x000f220008000800 */
[----:B------:R-:W3:Y:S01]  /*0e10*/  S2UR UR49, SR_CTAID.Y ;  /* 0x00000000003179c3 */ /* 0x000ee20000002600 */
[----:B------:R-:W-:-:S05]  /*0e20*/  CS2R.32 R119, SR_CgaSize ;  /* 0x0000000000777805 */ /* 0x000fca0000008a00 */
[----:B------:R-:W-:-:S05]  /*0e30*/  IMAD R119, R119, -0xa0, RZ ;  /* 0xffffff6077777824 */ /* 0x000fca00078e02ff */
[----:B------:R-:W-:-:S14]  /*0e40*/  R2UR UR7, R119 ;  /* 0x00000000770772ca */ /* 0x000fdc00000e0000 */
[----:B------:R-:W4:Y:S01]  /*0e50*/  LDCU UR7, c[0x0][UR7+0x2a0] ;  /* 0x00005400070777ac */ /* 0x000f220008000800 */
[----:B------:R-:W-:-:S05]  /*0e60*/  CS2R.32 R119, SR_CgaSize ;  /* 0x0000000000777805 */ /* 0x000fca0000008a00 */
[----:B------:R-:W-:-:S05]  /*0e70*/  IMAD R119, R119, -0xa0, RZ ;  /* 0xffffff6077777824 */ /* 0x000fca00078e02ff */
[----:B------:R-:W-:-:S14]  /*0e80*/  R2UR UR61, R119 ;  /* 0x00000000773d72ca */ /* 0x000fdc00000e0000 */
[----:B------:R-:W4:Y:S01]  /*0e90*/  LDCU UR61, c[0x0][UR61+0x2a4] ;  /* 0x000054803d3d77ac */ /* 0x000f220008000800 */
[----:B------:R-:W4:Y:S01]  /*0ea0*/  LDCU UR21, c[0x0][0xb24] ;  /* 0x00016480ff1577ac */ /* 0x000f220008000800 */
[----:B------:R-:W4:Y:S01]  /*0eb0*/  LDCU UR41, c[0x0][0xb24] ;  /* 0x00016480ff2977ac */ /* 0x000f220008000800 */
[----:B-1----:R-:W-:Y:S01]  /*0ec0*/  I2FP.F32.U32 R3, UR48 ;  /* 0x0000003000037c45 */ /* 0x002fe20008201000 */
[----:B------:R-:W1:Y:S04]  /*0ed0*/  LDCU UR23, c[0x0][0xb30] ;  /* 0x00016600ff1777ac */ /* 0x000e680008000800 */
[----:B--2---:R-:W-:Y:S01]  /*0ee0*/  FMUL R3, R3, UR5 ;  /* 0x0000000503037c20 */ /* 0x004fe20008400000 */
[----:B---3--:R-:W-:-:S05]  /*0ef0*/  I2FP.F32.U32 R2, UR49 ;  /* 0x0000003100027c45 */ /* 0x008fca0008201000 */
[----:B------:R-:W2:Y:S01]  /*0f00*/  F2I.U32.TRUNC.NTZ R3, R3 ;  /* 0x0000000300037305 */ /* 0x000ea2000020f000 */
[----:B----4-:R-:W-:Y:S01]  /*0f10*/  FMUL R2, R2, UR4 ;  /* 0x0000000402027c20 */ /* 0x010fe20008400000 */
[----:B------:R-:W-:-:S04]  /*0f20*/  ULOP3.LUT UR4, UR50, 0x1, URZ, 0xc0, !UPT ;  /* 0x0000000132047892 */ /* 0x000fc8000f8ec0ff */
[----:B------:R-:W-:Y:S02]  /*0f30*/  UISETP.NE.U32.AND UP0, UPT, UR4, 0x1, UPT ;  /* 0x000000010400788c */ /* 0x000fe4000bf05070 */
[----:B------:R-:W3:Y:S02]  /*0f40*/  F2I.U32.TRUNC.NTZ R2, R2 ;  /* 0x0000000200027305 */ /* 0x000ee4000020f000 */
[----:B------:R-:W-:Y:S01]  /*0f50*/  USEL UR4, URZ, 0x1c00, UP0 ;  /* 0x00001c00ff047887 */ /* 0x000fe20008000000 */
[----:B--2---:R-:W-:Y:S02]  /*0f60*/  R2UR UR6, R3 ;  /* 0x00000000030672ca */ /* 0x004fe400000e0000 */
[----:B---3--:R-:W-:Y:S02]  /*0f70*/  R2UR UR5, R2 ;  /* 0x00000000020572ca */ /* 0x008fe400000e0000 */
[----:B------:R-:W-:-:S09]  /*0f80*/  PRMT R2, RZ, 0x7610, R2 ;  /* 0x00007610ff027816 */ /* 0x000fd20000000002 */
[----:B------:R-:W-:-:S04]  /*0f90*/  UIADD3 UR6, UPT, UPT, -UR6, URZ, URZ ;  /* 0x000000ff06067290 */ /* 0x000fc8000fffe1ff */
[----:B------:R-:W-:Y:S02]  /*0fa0*/  UIMAD UR6, UR7, UR6, UR48 ;  /* 0x00000006070672a4 */ /* 0x000fe4000f8e0230 */
[----:B------:R-:W-:-:S04]  /*0fb0*/  UIADD3 UR5, UPT, UPT, -UR5, URZ, URZ ;  /* 0x000000ff05057290 */ /* 0x000fc8000fffe1ff */
[----:B------:R-:W-:Y:S01]  /*0fc0*/  IMAD.U32 R119, RZ, RZ, UR6 ;  /* 0x00000006ff777e24 */ /* 0x000fe2000f8e00ff */
[----:B------:R-:W-:Y:S01]  /*0fd0*/  UIMAD UR61, UR61, UR5, UR49 ;  /* 0x000000053d3d72a4 */ /* 0x000fe2000f8e0231 */
[----:B-1----:R-:W-:Y:S11]  /*0fe0*/  BRA.U UP4, `(.L_x_17) ;  /* 0x0000000104287547 */ /* 0x002ff6000b800000 */
[----:B------:R-:W-:Y:S01]  /*0ff0*/  R2UR UR7, R119 ;  /* 0x00000000770772ca */ /* 0x000fe200000e0000 */
[----:B------:R-:W-:-:S12]  /*1000*/  UISETP.NE.AND UP0, UPT, UR61, URZ, UPT ;  /* 0x000000ff3d00728c */ /* 0x000fd8000bf05270 */
[----:B------:R-:W-:-:S04]  /*1010*/  UISETP.EQ.OR UP0, UPT, UR7, URZ, !UP0 ;  /* 0x000000ff0700728c */ /* 0x000fc8000c702670 */
[----:B------:R-:W-:Y:S02]  /*1020*/  USEL UR6, URZ, 0x1, !UP0 ;  /* 0x00000001ff067887 */ /* 0x000fe4000c000000 */
[----:B------:R-:W-:-:S04]  /*1030*/  UISETP.NE.AND UP0, UPT, UR61, URZ, UPT ;  /* 0x000000ff3d00728c */ /* 0x000fc8000bf05270 */
[----:B------:R-:W-:Y:S02]  /*1040*/  USEL UR5, URZ, 0x2, UP0 ;  /* 0x00000002ff057887 */ /* 0x000fe40008000000 */
[----:B------:R-:W-:-:S04]  /*1050*/  UISETP.NE.AND UP0, UPT, UR7, 0x1, UPT ;  /* 0x000000010700788c */ /* 0x000fc8000bf05270 */
[----:B------:R-:W-:-:S04]  /*1060*/  USEL UR5, UR5, 0x2, UP0 ;  /* 0x0000000205057887 */ /* 0x000fc80008000000 */
[----:B------:R-:W-:-:S06]  /*1070*/  UIADD3 UR5, UPT, UPT, UR6, UR5, URZ ;  /* 0x0000000506057290 */ /* 0x000fcc000fffe0ff */
[----:B------:R-:W-:-:S07]  /*1080*/  MOV R2, UR5 ;  /* 0x0000000500027c02 */ /* 0x000fce0008000f00 */
.L_x_17:
[----:B------:R-:W1:Y:S01]  /*1090*/  S2UR UR36, SR_CTAID.Z ;  /* 0x00000000002479c3 */ /* 0x000e620000002700 */
[----:B------:R-:W-:-:S09]  /*10a0*/  UISETP.GE.AND UP0, UPT, UR21, 0x1, UPT ;  /* 0x000000011500788c */ /* 0x000fd2000bf06270 */
[----:B------:R-:W-:Y:S05]  /*10b0*/  BRA.U !UP0, `(.L_x_18) ;  /* 0x0000000108d07547 */ /* 0x000fea000b800000 */
[----:B------:R-:W2:Y:S01]  /*10c0*/  LDCU.128 UR12, c[0x0][0xb10] ;  /* 0x00016200ff0c77ac */ /* 0x000ea20008000c00 */
[----:B------:R-:W3:Y:S01]  /*10d0*/  LDCU UR22, c[0x0][0xb0c] ;  /* 0x00016180ff1677ac */ /* 0x000ee20008000800 */
[----:B------:R-:W4:Y:S01]  /*10e0*/  LDCU UR7, c[0x0][0x370] ;  /* 0x00006e00ff0777ac */ /* 0x000f220008000800 */
[----:B------:R-:W1:Y:S01]  /*10f0*/  LDCU UR8, c[0x0][0x374] ;  /* 0x00006e80ff0877ac */ /* 0x000e620008000800 */
[----:B------:R-:W1:Y:S01]  /*1100*/  LDCU UR9, c[0x0][0xb20] ;  /* 0x00016400ff0977ac */ /* 0x000e620008000800 */
[----:B--2---:R-:W-:Y:S02]  /*1110*/  UIMAD.WIDE.U32 UR10, UR48, UR12, URZ ;  /* 0x0000000c300a72a5 */ /* 0x004fe4000f8e00ff */
[----:B---3--:R-:W-:Y:S02]  /*1120*/  UISETP.NE.AND UP0, UPT, UR22, 0x1, UPT ;  /* 0x000000011600788c */ /* 0x008fe4000bf05270 */
[----:B------:R-:W-:Y:S02]  /*1130*/  UIMAD.WIDE.U32 UR16, UR49, UR15, URZ ;  /* 0x0000000f311072a5 */ /* 0x000fe4000f8e00ff */
[----:B----4-:R-:W-:Y:S01]  /*1140*/  UIMAD.WIDE.U32 UR18, UR7, UR12, URZ ;  /* 0x0000000c071272a5 */ /* 0x010fe2000f8e00ff */
[----:B------:R-:W-:Y:S01]  /*1150*/  UMOV UR6, UR11 ;  /* 0x0000000b00067c82 */ /* 0x000fe20008000000 */
[----:B------:R-:W-:-:S02]  /*1160*/  UISETP.NE.AND UP1, UPT, UR21, 0x1, UPT ;  /* 0x000000011500788c */ /* 0x000fc4000bf25270 */
[----:B------:R-:W-:Y:S01]  /*1170*/  USHF.R.U32.HI UR6, URZ, UR13, UR6 ;  /* 0x0000000dff067299 */ /* 0x000fe20008011606 */
[----:B------:R-:W2:Y:S02]  /*1180*/  LDCU.64 UR10, c[0x0][0xb28] ;  /* 0x00016500ff0a77ac */ /* 0x000ea40008000a00 */
[----:B------:R-:W-:Y:S01]  /*1190*/  UMOV UR18, UR19 ;  /* 0x0000001300127c82 */ /* 0x000fe20008000000 */
[----:B------:R-:W-:Y:S02]  /*11a0*/  USEL UR6, UR48, UR6, !UP0 ;  /* 0x0000000630067287 */ /* 0x000fe4000c000000 */
[----:B------:R-:W-:Y:S02]  /*11b0*/  @UP0 USHF.R.U32.HI UR7, URZ, UR13, UR18 ;  /* 0x0000000dff070299 */ /* 0x000fe40008011612 */
[----:B------:R-:W-:Y:S02]  /*11c0*/  UISETP.NE.AND UP0, UPT, UR14, 0x1, UPT ;  /* 0x000000010e00788c */ /* 0x000fe4000bf05270 */
[----:B-1----:R-:W-:Y:S01]  /*11d0*/  UIMAD.WIDE.U32 UR12, UR8, UR15, URZ ;  /* 0x0000000f080c72a5 */ /* 0x002fe2000f8e00ff */
[----:B------:R-:W-:-:S02]  /*11e0*/  UMOV UR5, UR17 ;  /* 0x0000001100057c82 */ /* 0x000fc40008000000 */
[----:B------:R-:W-:-:S04]  /*11f0*/  USHF.R.U32.HI UR5, URZ, UR9, UR5 ;  /* 0x00000009ff057299 */ /* 0x000fc80008011605 */
[----:B------:R-:W-:Y:S01]  /*1200*/  UMOV UR12, UR13 ;  /* 0x0000000d000c7c82 */ /* 0x000fe20008000000 */
[----:B--2---:R-:W-:Y:S02]  /*1210*/  UIMAD.WIDE.U32 UR16, UR7, UR10, URZ ;  /* 0x0000000a071072a5 */ /* 0x004fe4000f8e00ff */
[----:B------:R-:W-:Y:S02]  /*1220*/  @UP0 USHF.R.U32.HI UR8, URZ, UR9, UR12 ;  /* 0x00000009ff080299 */ /* 0x000fe4000801160c */
[----:B------:R-:W-:Y:S02]  /*1230*/  USEL UR5, UR49, UR5, !UP0 ;  /* 0x0000000531057287 */ /* 0x000fe4000c000000 */
[----:B------:R-:W-:Y:S01]  /*1240*/  UIMAD.WIDE.U32 UR12, UR8, UR10, URZ ;  /* 0x0000000a080c72a5 */ /* 0x000fe2000f8e00ff */
[----:B------:R-:W-:Y:S02]  /*1250*/  UMOV UR16, UR17 ;  /* 0x0000001100107c82 */ /* 0x000fe40008000000 */
[----:B------:R-:W-:-:S04]  /*1260*/  @UP1 USHF.R.U32.HI UR7, URZ, UR11, UR16 ;  /* 0x0000000bff071299 */ /* 0x000fc80008011610 */
[----:B------:R-:W-:Y:S01]  /*1270*/  UMOV UR12, UR13 ;  /* 0x0000000d000c7c82 */ /* 0x000fe20008000000 */
[----:B------:R-:W-:Y:S02]  /*1280*/  UIMAD UR9, UR7, UR21, URZ ;  /* 0x00000015070972a4 */ /* 0x000fe4000f8e02ff */
[----:B------:R-:W-:Y:S02]  /*1290*/  @UP1 USHF.R.U32.HI UR8, URZ, UR11, UR12 ;  /* 0x0000000bff081299 */ /* 0x000fe4000801160c */
[----:B------:R-:W-:Y:S02]  /*12a0*/  UIMAD.WIDE.U32 UR12, UR5, UR10, URZ ;  /* 0x0000000a050c72a5 */ /* 0x000fe4000f8e00ff */
[----:B------:R-:W-:Y:S02]  /*12b0*/  UIMAD UR8, UR8, UR21, URZ ;  /* 0x00000015080872a4 */ /* 0x000fe4000f8e02ff */
[----:B------:R-:W-:Y:S02]  /*12c0*/  UIADD3 UR12, UPT, UPT, -UR6, URZ, URZ ;  /* 0x000000ff060c7290 */ /* 0x000fe4000fffe1ff */
[----:B------:R-:W-:-:S02]  /*12d0*/  UISETP.GE.AND UP0, UPT, UR5, UR8, UPT ;  /* 0x000000080500728c */ /* 0x000fc4000bf06270 */
[----:B------:R-:W-:Y:S02]  /*12e0*/  UIMAD UR48, UR22, UR12, UR48 ;  /* 0x0000000c163072a4 */ /* 0x000fe4000f8e0230 */
[----:B------:R-:W-:Y:S02]  /*12f0*/  UISETP.GE.OR UP0, UPT, UR6, UR9, UP0 ;  /* 0x000000090600728c */ /* 0x000fe40008706670 */
[----:B------:R-:W-:-:S03]  /*1300*/  UIMAD.WIDE.U32 UR8, UR6, UR10, URZ ;  /* 0x0000000a060872a5 */ /* 0x000fc6000f8e00ff */
[----:B------:R-:W-:Y:S02]  /*1310*/  UMOV UR10, UR13 ;  /* 0x0000000d000a7c82 */ /* 0x000fe40008000000 */
[----:B------:R-:W-:-:S04]  /*1320*/  USHF.R.U32.HI UR10, URZ, UR11, UR10 ;  /* 0x0000000bff0a7299 */ /* 0x000fc8000801160a */
[----:B------:R-:W-:Y:S02]  /*1330*/  USEL UR8, UR5, UR10, !UP1 ;  /* 0x0000000a05087287 */ /* 0x000fe4000c800000 */
[----:B------:R-:W-:Y:S02]  /*1340*/  @!UP0 USHF.R.U32.HI UR9, URZ, UR11, UR9 ;  /* 0x0000000bff098299 */ /* 0x000fe40008011609 */
[----:B------:R-:W-:Y:S02]  /*1350*/  UIADD3 UR10, UPT, UPT, -UR8, URZ, URZ ;  /* 0x000000ff080a7290 */ /* 0x000fe4000fffe1ff */
[----:B------:R-:W-:Y:S02]  /*1360*/  @!UP0 USEL UR9, UR6, UR9, !UP1 ;  /* 0x0000000906098287 */ /* 0x000fe4000c800000 */
[----:B------:R-:W-:Y:S02]  /*1370*/  UIMAD UR10, UR21, UR10, UR5 ;  /* 0x0000000a150a72a4 */ /* 0x000fe4000f8e0205 */
[----:B------:R-:W-:-:S02]  /*1380*/  UIADD3 UR11, UPT, UPT, -UR5, URZ, URZ ;  /* 0x000000ff050b7290 */ /* 0x000fc4000fffe1ff */
[----:B------:R-:W-:Y:S02]  /*1390*/  @!UP0 UIMAD UR7, UR10, UR7, UR9 ;  /* 0x000000070a0782a4 */ /* 0x000fe4000f8e0209 */
[----:B------:R-:W-:Y:S02]  /*13a0*/  @!UP0 UIADD3 UR8, UPT, UPT, UR8, -UR9, URZ ;  /* 0x8000000908088290 */ /* 0x000fe4000fffe0ff */
[----:B------:R-:W-:Y:S02]  /*13b0*/  UIMAD UR11, UR14, UR11, UR49 ;  /* 0x0000000b0e0b72a4 */ /* 0x000fe4000f8e0231 */
[----:B------:R-:W-:-:S03]  /*13c0*/  @!UP0 UIMAD UR5, UR8, UR21, UR6 ;  /* 0x00000015080582a4 */ /* 0x000fc6000f8e0206 */
[----:B------:R-:W-:Y:S01]  /*13d0*/  @!UP0 UMOV UR6, UR7 ;  /* 0x0000000700068c82 */ /* 0x000fe20008000000 */
[----:B------:R-:W-:Y:S02]  /*13e0*/  UIMAD UR49, UR5, UR14, UR11 ;  /* 0x0000000e053172a4 */ /* 0x000fe4000f8e020b */
[----:B------:R-:W-:-:S12]  /*13f0*/  UIMAD UR48, UR6, UR22, UR48 ;  /* 0x00000016063072a4 */ /* 0x000fd8000f8e0230 */
.L_x_18:
[----:B------:R-:W-:-:S09]  /*1400*/  UISETP.NE.AND UP0, UPT, UR23, 0x1, UPT ;  /* 0x000000011700788c */ /* 0x000fd2000bf05270 */
[----:B------:R-:W-:Y:S05]  /*1410*/  BRA.U UP0, `(.L_x_19) ;  /* 0x0000000100447547 */ /* 0x000fea000b800000 */
[----:B------:R-:W2:Y:S01]  /*1420*/  LDCU.128 UR12, c[0x0][0xb10] ;  /* 0x00016200ff0c77ac */ /* 0x000ea20008000c00 */
[----:B------:R-:W3:Y:S01]  /*1430*/  LDCU UR10, c[0x0][0xb0c] ;  /* 0x00016180ff0a77ac */ /* 0x000ee20008000800 */
[----:B------:R-:W4:Y:S01]  /*1440*/  LDCU UR11, c[0x0][0xb20] ;  /* 0x00016400ff0b77ac */ /* 0x000f220008000800 */
[----:B--2---:R-:W-:Y:S02]  /*1450*/  UIMAD.WIDE.U32 UR6, UR48, UR12, URZ ;  /* 0x0000000c300672a5 */ /* 0x004fe4000f8e00ff */
[----:B------:R-:W-:Y:S02]  /*1460*/  UIMAD.WIDE.U32 UR8, UR49, UR15, URZ ;  /* 0x0000000f310872a5 */ /* 0x000fe4000f8e00ff */
[----:B---3--:R-:W-:-:S03]  /*1470*/  UISETP.NE.AND UP0, UPT, UR10, 0x1, UPT ;  /* 0x000000010a00788c */ /* 0x008fc6000bf05270 */
[----:B------:R-:W-:Y:S02]  /*1480*/  UMOV UR6, UR7 ;  /* 0x0000000700067c82 */ /* 0x000fe40008000000 */
[----:B------:R-:W-:Y:S01]  /*1490*/  USHF.R.U32.HI UR6, URZ, UR13, UR6 ;  /* 0x0000000dff067299 */ /* 0x000fe20008011606 */
[----:B------:R-:W-:-:S03]  /*14a0*/  UMOV UR5, UR9 ;  /* 0x0000000900057c82 */ /* 0x000fc60008000000 */
[----:B------:R-:W-:Y:S02]  /*14b0*/  USEL UR6, UR48, UR6, !UP0 ;  /* 0x0000000630067287 */ /* 0x000fe4000c000000 */
[----:B------:R-:W-:Y:S02]  /*14c0*/  UISETP.NE.AND UP0, UPT, UR14, 0x1, UPT ;  /* 0x000000010e00788c */ /* 0x000fe4000bf05270 */
[----:B----4-:R-:W-:-:S04]  /*14d0*/  USHF.R.U32.HI UR5, URZ, UR11, UR5 ;  /* 0x0000000bff057299 */ /* 0x010fc80008011605 */
[----:B------:R-:W-:-:S04]  /*14e0*/  USEL UR5, UR49, UR5, !UP0 ;  /* 0x0000000531057287 */ /* 0x000fc8000c000000 */
[----:B------:R-:W-:Y:S02]  /*14f0*/  UIADD3 UR7, UPT, UPT, UR6, -UR5, URZ ;  /* 0x8000000506077290 */ /* 0x000fe4000fffe0ff */
[----:B------:R-:W-:Y:S02]  /*1500*/  UIADD3 UR5, UPT, UPT, -UR6, UR5, URZ ;  /* 0x0000000506057290 */ /* 0x000fe4000fffe1ff */
[----:B------:R-:W-:Y:S02]  /*1510*/  UIMAD UR49, UR7, UR14, UR49 ;  /* 0x0000000e073172a4 */ /* 0x000fe4000f8e0231 */
[----:B------:R-:W-:-:S12]  /*1520*/  UIMAD UR48, UR5, UR10, UR48 ;  /* 0x0000000a053072a4 */ /* 0x000fd8000f8e0230 */
.L_x_19:
[----:B------:R-:W-:Y:S01]  /*1530*/  UISETP.NE.AND UP0, UPT, UR20, 0x2, UPT ;  /* 0x000000021400788c */ /* 0x000fe2000bf05270 */
[----:B------:R-:W-:Y:S09]  /*1540*/  BRA.U !UP6, `(.L_x_20) ;  /* 0x000000010e0c7547 */ /* 0x000ff2000b800000 */
[----:B------:R-:W-:Y:S01]  /*1550*/  UCGABAR_WAIT ;  /* 0x0000000000007dc7 */ /* 0x000fe20008000000 */
[----:B------:R-:W-:Y:S01]  /*1560*/  CCTL.IVALL ;  /* 0x00000000ff00798f */ /* 0x000fe20002000000 */
[----:B------:R-:W-:Y:S05]  /*1570*/  BRA `(.L_x_21) ;  /* 0x0000000000047947 */ /* 0x000fea0003800000 */
.L_x_20:
[----:B------:R-:W-:Y:S06]  /*1580*/  BAR.SYNC.DEFER_BLOCKING 0x0 ;  /* 0x0000000000007b1d */ /* 0x000fec0000010000 */
.L_x_21:
[----:B------:R-:W-:Y:S05]  /*1590*/  BRA.U UP0, `(.L_x_22) ;  /* 0x0000001500247547 */ /* 0x000fea000b800000 */
[----:B------:R-:W2:Y:S01]  /*15a0*/  LDCU UR7, c[0x0][0x38c] ;  /* 0x00007180ff0777ac */ /* 0x000ea20008000800 */
[----:B------:R-:W-:Y:S01]  /*15b0*/  PLOP3.LUT P1, PT, PT, PT, UP3, 0x80, 0x8 ;  /* 0x000000000008781c */ /* 0x000fe20003f2f038 */
[----:B------:R-:W-:Y:S01]  /*15c0*/  IMAD.MOV.U32 R12, RZ, RZ, 0x1 ;  /* 0x00000001ff0c7424 */ /* 0x000fe200078e00ff */
[----:B------:R-:W-:Y:S01]  /*15d0*/  ISETP.EQ.OR P2, PT, R0, RZ, P3 ;  /* 0x000000ff0000720c */ /* 0x000fe20001f42670 */
[----:B------:R-:W-:Y:S01]  /*15e0*/  UISETP.NE.AND UP1, UPT, UR20, URZ, UPT ;  /* 0x000000ff1400728c */ /* 0x000fe2000bf25270 */
[----:B------:R-:W-:Y:S01]  /*15f0*/  PLOP3.LUT P1, PT, P1, PT, PT, 0x8, 0x80 ;  /* 0x000000000080781c */ /* 0x000fe20000f2e170 */
[----:B------:R-:W-:Y:S01]  /*1600*/  USEL UR31, URZ, 0x1, UP5 ;  /* 0x00000001ff1f7887 */ /* 0x000fe2000a800000 */
[----:B------:R-:W-:Y:S01]  /*1610*/  CS2R R10, SRZ ;  /* 0x00000000000a7805 */ /* 0x000fe2000001ff00 */
[----:B------:R-:W-:Y:S01]  /*1620*/  IMAD.MOV.U32 R9, RZ, RZ, RZ ;  /* 0x000000ffff097224 */ /* 0x000fe200078e00ff */
[----:B------:R-:W3:Y:S01]  /*1630*/  LDCU UR46, c[0x0][0x370] ;  /* 0x00006e00ff2e77ac */ /* 0x000ee20008000800 */
[----:B------:R-:W-:Y:S01]  /*1640*/  IMAD.MOV.U32 R8, RZ, RZ, 0x1 ;  /* 0x00000001ff087424 */ /* 0x000fe200078e00ff */
[----:B------:R-:W4:Y:S01]  /*1650*/  LDCU.64 UR42, c[0x0][0x348] ;  /* 0x00006900ff2a77ac */ /* 0x000f220008000a00 */
[----:B------:R-:W-:-:S02]  /*1660*/  USHF.R.U32.HI UR53, URZ, 0x7, UR4 ;  /* 0x00000007ff357899 */ /* 0x000fc40008011604 */
[----:B--2---:R-:W-:Y:S02]  /*1670*/  UIADD3 UR6, UPT, UPT, UR7, 0xff, URZ ;  /* 0x000000ff07067890 */ /* 0x004fe4000fffe0ff */
[----:B------:R-:W-:Y:S02]  /*1680*/  UIADD3 UR54, UPT, UPT, UR7, 0x1fe, URZ ;  /* 0x000001fe07367890 */ /* 0x000fe4000fffe0ff */
[----:B------:R-:W-:Y:S01]  /*1690*/  USHF.R.S32.HI UR5, URZ, 0x1f, UR6 ;  /* 0x0000001fff057899 */ /* 0x000fe20008011406 */
[----:B------:R-:W2:Y:S03]  /*16a0*/  LDCU UR45, c[0x0][0x374] ;  /* 0x00006e80ff2d77ac */ /* 0x000ea60008000800 */
[----:B------:R-:W-:Y:S02]  /*16b0*/  ULEA.HI UR5, UR5, UR6, URZ, 0x8 ;  /* 0x0000000605057291 */ /* 0x000fe4000f8f40ff */
[----:B------:R-:W-:-:S02]  /*16c0*/  USEL UR31, UR31, 0x2, UP1 ;  /* 0x000000021f1f7887 */ /* 0x000fc40008800000 */
[----:B------:R-:W-:Y:S02]  /*16d0*/  USHF.R.S32.HI UR51, URZ, 0x8, UR5 ;  /* 0x00000008ff337899 */ /* 0x000fe40008011405 */
[----:B------:R-:W-:Y:S02]  /*16e0*/  UIADD3 UR5, UPT, UPT, UR7, -0x1, URZ ;  /* 0xffffffff07057890 */ /* 0x000fe4000fffe0ff */
[----:B------:R-:W-:Y:S02]  /*16f0*/  UISETP.LT.U32.AND UP0, UPT, UR51, 0x4, UPT ;  /* 0x000000043300788c */ /* 0x000fe4000bf01070 */
[----:B------:R-:W-:Y:S02]  /*1700*/  UISETP.GE.U32.AND UP2, UPT, UR5, -0x1ff, UPT ;  /* 0xfffffe010500788c */ /* 0x000fe4000bf46070 */
[----:B------:R-:W-:Y:S01]  /*1710*/  USEL UR47, UR51, 0x4, UP0 ;  /* 0x00000004332f7887 */ /* 0x000fe20008000000 */
[----:B------:R-:W-:-:S03]  /*1720*/  UMOV UR29, URZ ;  /* 0x000000ff001d7c82 */ /* 0x000fc60008000000 */
[----:B------:R-:W-:Y:S02]  /*1730*/  UIADD3 UR30, UPT, UPT, UR47, -0x1, URZ ;  /* 0xffffffff2f1e7890 */ /* 0x000fe4000fffe0ff */
[----:B------:R-:W-:-:S03]  /*1740*/  UIADD3 UR52, UPT, UPT, UR51, -UR47, URZ ;  /* 0x8000002f33347290 */ /* 0x000fc6000fffe0ff */
[----:B------:R-:W-:-:S04]  /*1750*/  @UP2 UIADD3 UR30, UPT, UPT, UR47, URZ, URZ ;  /* 0x000000ff2f1e2290 */ /* 0x000fc8000fffe0ff */
[----:B--234-:R-:W-:-:S12]  /*1760*/  UIADD3 UR30, UPT, UPT, UR30, 0x1, URZ ;  /* 0x000000011e1e7890 */ /* 0x01cfd8000fffe0ff */
.L_x_42:
[----:B------:R-:W-:Y:S01]  /*1770*/  UISETP.NE.AND UP0, UPT, UR50, URZ, UPT ;  /* 0x000000ff3200728c */ /* 0x000fe2000bf05270 */
[----:B------:R-:W2:Y:S08]  /*1780*/  S2UR UR50, SR_CgaCtaId ;  /* 0x00000000003279c3 */ /* 0x000eb00000008800 */
[----:B------:R-:W-:Y:S05]  /*1790*/  BRA.U UP0, `(.L_x_23) ;  /* 0x0000000100347547 */ /* 0x000fea000b800000 */
[----:B------:R-:W3:Y:S01]  /*17a0*/  S2R R0, SR_CgaCtaId ;  /* 0x0000000000007919 */ /* 0x000ee20000008800 */
[----:B------:R-:W-:-:S04]  /*17b0*/  MOV R2, 0x400 ;  /* 0x0000040000027802 */ /* 0x000fc80000000f00 */
[----:B---3--:R-:W-:Y:S02]  /*17c0*/  LEA R0, R0, R2, 0x18 ;  /* 0x0000000200007211 */ /* 0x008fe400078ec0ff */
[----:B------:R-:W-:-:S03]  /*17d0*/  SHF.L.U32 R2, R8, 0x1f, RZ ;  /* 0x0000001f08027819 */ /* 0x000fc600000006ff */
[----:B------:R-:W-:-:S04]  /*17e0*/  IMAD R0, R9, 0x8, R0 ;  /* 0x0000000809007824 */ /* 0x000fc800078e0200 */
[----:B------:R-:W3:Y:S02]  /*17f0*/  SYNCS.PHASECHK.TRANS64.TRYWAIT P0, [R0+URZ+0xd0], R2 ;  /* 0x0000d002000075a7 */ /* 0x000ee400080011ff */
[----:B---3--:R-:W-:Y:S05]  /*1800*/  @!P0 BRA `(.L_x_24) ;  /* 0x0000006400548947 */ /* 0x008fea0003800000 */
.L_x_103:
[----:B------:R-:W-:Y:S01]  /*1810*/  VIADD R9, R9, 0x1 ;  /* 0x0000000109097836 */ /* 0x000fe20000000000 */
[----:B------:R3:W-:Y:S04]  /*1820*/  SYNCS.ARRIVE.TRANS64.A1T0 RZ, [R0+URZ+0xc0], RZ ;  /* 0x0000c0ff00ff79a7 */ /* 0x0007e800081000ff */
[----:B------:R-:W-:-:S04]  /*1830*/  ISETP.NE.AND P0, PT, R9, 0x2, PT ;  /* 0x000000020900780c */ /* 0x000fc80003f05270 */
[----:B------:R-:W-:Y:S02]  /*1840*/  SEL R9, R9, RZ, P0 ;  /* 0x000000ff09097207 */ /* 0x000fe40000000000 */
[----:B---3--:R-:W-:-:S04]  /*1850*/  SEL R0, RZ, 0x1, P0 ;  /* 0x00000001ff007807 */ /* 0x008fc80000000000 */
[----:B------:R-:W-:-:S07]  /*1860*/  LOP3.LUT R8, R8, R0, RZ, 0x3c, !PT ;  /* 0x0000000008087212 */ /* 0x000fce00078e3cff */
.L_x_23:
[----:B------:R-:W-:Y:S01]  /*1870*/  UMOV UR13, 0x400 ;  /* 0x00000400000d7882 */ /* 0x000fe20000000000 */
[----:B------:R-:W-:Y:S01]  /*1880*/  SHF.L.U32 R0, R12, 0x1f, RZ ;  /* 0x0000001f0c007819 */ /* 0x000fe200000006ff */
[----:B--2---:R-:W-:Y:S02]  /*1890*/  ULEA UR13, UR50, UR13, 0x18 ;  /* 0x0000000d320d7291 */ /* 0x004fe4000f8ec0ff */
[----:B------:R-:W-:Y:S02]  /*18a0*/  UISETP.GE.U32.AND UP0, UPT, UR54, 0x1ff, UPT ;  /* 0x000001ff3600788c */ /* 0x000fe4000bf06070 */
[----:B------:R-:W-:Y:S02]  /*18b0*/  ULEA UR5, UR29, UR13, 0x3 ;  /* 0x0000000d1d057291 */ /* 0x000fe4000f8e18ff */
[----:B------:R-:W-:Y:S02]  /*18c0*/  USHF.L.U32 UR35, UR48, 0x6, URZ ;  /* 0x0000000630237899 */ /* 0x000fe400080006ff */
[----:B------:R-:W-:Y:S01]  /*18d0*/  UIMAD UR19, UR49, 0x70, UR53 ;  /* 0x00000070311378a4 */ /* 0x000fe2000f8e0235 */
[----:B------:R-:W-:-:S04]  /*18e0*/  UMOV UR14, URZ ;  /* 0x000000ff000e7c82 */ /* 0x000fc80008000000 */
[----:B------:R2:W3:Y:S01]  /*18f0*/  SYNCS.PHASECHK.TRANS64.TRYWAIT P0, [UR5+0x20], R0 ;  /* 0x00002000ff0075a7 */ /* 0x0004e20008001105 */
[----:B------:R-:W-:Y:S06]  /*1900*/  BRA.U !UP0, `(.L_x_25) ;  /* 0x0000000108f07547 */ /* 0x000fec000b800000 */
[----:B------:R-:W-:Y:S01]  /*1910*/  UMOV UR21, URZ ;  /* 0x000000ff00157c82 */ /* 0x000fe20008000000 */
[----:B------:R-:W-:-:S05]  /*1920*/  UMOV UR6, UR29 ;  /* 0x0000001d00067c82 */ /* 0x000fca0008000000 */
.L_x_31:
[----:B------:R-:W-:Y:S01]  /*1930*/  @!P3 MOV R2, 0xb000 ;  /* 0x0000b0000002b802 */ /* 0x000fe20000000f00 */
[----:B------:R-:W-:Y:S01]  /*1940*/  ULEA UR33, UR6, UR13, 0x3 ;  /* 0x0000000d06217291 */ /* 0x000fe2000f8e18ff */
[----:B-1-3--:R-:W-:Y:S11]  /*1950*/  @P0 BRA `(.L_x_26) ;  /* 0x00000000000c0947 */ /* 0x00aff60003800000 */
[----:B------:R-:W-:Y:S04]  /*1960*/  SHF.L.U32 R3, R12, 0x1f, RZ ;  /* 0x0000001f0c037819 */ /* 0x000fe800000006ff */
[----:B------:R-:W3:Y:S02]  /*1970*/  SYNCS.PHASECHK.TRANS64.TRYWAIT P0, [UR33+0x20], R3 ;  /* 0x00002003ff0075a7 */ /* 0x000ee40008001121 */
[----:B---3--:R-:W-:Y:S05]  /*1980*/  @!P0 BRA `(.L_x_27) ;  /* 0x0000006400088947 */ /* 0x008fea0003800000 */
.L_x_26:
[----:B------:R3:W-:Y:S01]  /*1990*/  @!P3 SYNCS.ARRIVE.TRANS64 RZ, [UR33], R2 ;  /* 0x00000002ffffb9a7 */ /* 0x0007e20008000021 */
[----:B------:R-:W-:Y:S04]  /*19a0*/  ULOP3.LUT UR5, UR31, 0x2, URZ, 0xfc, !UPT ;  /* 0x000000021f057892 */ /* 0x000fe8000f8efcff */
[----:B------:R-:W-:Y:S09]  /*19b0*/  UISETP.NE.AND UP0, UPT, UR5, 0x2, UPT ;  /* 0x000000020500788c */ /* 0x000ff2000bf05270 */
[----:B------:R-:W-:Y:S05]  /*19c0*/  BRA.U UP0, `(.L_x_28) ;  /* 0x0000000100047547 */ /* 0x000fea000b800000 */
[----:B-1----:R-:W-:Y:S05]  /*19d0*/  BPT.TRAP 0x1 ;  /* 0x000000040000795c */ /* 0x002fea0000300000 */
.L_x_28:
[----:B------:R-:W-:Y:S04]  /*19e0*/  BSSY.RECONVERGENT B0, `(.L_x_29) ;  /* 0x0000003000007945 */ /* 0x000fe80003800200 */
[----:B------:R-:W-:Y:S05]  /*19f0*/  @P2 BRA `(.L_x_30) ;  /* 0x0000000000042947 */ /* 0x000fea0003800000 */
[----:B-1----:R-:W-:Y:S05]  /*1a00*/  BPT.TRAP 0x1 ;  /* 0x000000040000795c */ /* 0x002fea0000300000 */
.L_x_30:
[----:B-1----:R-:W-:Y:S05]  /*1a10*/  BSYNC.RECONVERGENT B0 ;  /* 0x0000000000007941 */ /* 0x002fea0003800200 */
.L_x_29:
[----:B------:R-:W-:Y:S02]  /*1a20*/  UIADD3 UR5, UPT, UPT, UR6, 0x1, URZ ;  /* 0x0000000106057890 */ /* 0x000fe4000fffe0ff */
[----:B------:R-:W-:Y:S02]  /*1a30*/  UIADD3 UR14, UP1, UPT, UR42, 0x80, URZ ;  /* 0x000000802a0e7890 */ /* 0x000fe4000ff3e0ff */
[----:B------:R-:W-:Y:S02]  /*1a40*/  UISETP.NE.AND UP0, UPT, UR5, 0x4, UPT ;  /* 0x000000040500788c */ /* 0x000fe4000bf05270 */
[----:B------:R-:W-:Y:S02]  /*1a50*/  ULEA UR24, UR6, UR13, 0xe ;  /* 0x0000000d06187291 */ /* 0x000fe4000f8e70ff */
[----:B------:R-:W-:Y:S02]  /*1a60*/  USEL UR7, URZ, 0x1, UP0 ;  /* 0x00000001ff077887 */ /* 0x000fe40008000000 */
[----:B------:R-:W-:Y:S02]  /*1a70*/  USEL UR29, UR5, URZ, UP0 ;  /* 0x000000ff051d7287 */ /* 0x000fe40008000000 */
[----:B------:R-:W-:Y:S02]  /*1a80*/  USHF.L.U32 UR34, UR21, 0x8, URZ ;  /* 0x0000000815227899 */ /* 0x000fe400080006ff */
[----:B------:R-:W-:Y:S01]  /*1a90*/  ULEA UR5, UR29, UR13, 0x3 ;  /* 0x0000000d1d057291 */ /* 0x000fe2000f8e18ff */
[----:B------:R-:W-:Y:S01]  /*1aa0*/  LOP3.LUT R12, R12, UR7, RZ, 0x3c, !PT ;  /* 0x000000070c0c7c12 */ /* 0x000fe2000f8e3cff */
[----:B------:R-:W-:Y:S02]  /*1ab0*/  UIADD3.X UR15, UPT, UPT, URZ, UR43, URZ, UP1, !UPT ;  /* 0x0000002bff0f7290 */ /* 0x000fe40008ffe4ff */
[----:B------:R-:W-:Y:S01]  /*1ac0*/  UIADD3 UR32, UPT, UPT, UR24, 0x3a00, URZ ;  /* 0x00003a0018207890 */ /* 0x000fe2000fffe0ff */
[----:B--2---:R-:W-:Y:S01]  /*1ad0*/  SHF.L.U32 R0, R12, 0x1f, RZ ;  /* 0x0000001f0c007819 */ /* 0x004fe200000006ff */
[----:B------:R-:W-:Y:S02]  /*1ae0*/  UIADD3 UR26, UPT, UPT, UR34, 0x80, URZ ;  /* 0x00000080221a7890 */ /* 0x000fe4000fffe0ff */
[----:B------:R-:W-:Y:S01]  /*1af0*/  UIADD3 UR24, UPT, UPT, UR24, 0x5a00, URZ ;  /* 0x00005a0018187890 */ /* 0x000fe2000fffe0ff */
[----:B------:R4:W1:Y:S01]  /*1b00*/  SYNCS.PHASECHK.TRANS64.TRYWAIT P0, [UR5+0x20], R0 ;  /* 0x00002000ff0075a7 */ /* 0x0008620008001105 */
[----:B------:R-:W-:Y:S01]  /*1b10*/  UIMAD UR5, UR6, 0x7000, UR4 ;  /* 0x00007000060578a4 */ /* 0x000fe2000f8e0204 */
[----:B------:R-:W-:Y:S02]  /*1b20*/  UMOV UR7, 0x10000000 ;  /* 0x1000000000077882 */ /* 0x000fe40000000000 */
[----:B------:R-:W-:Y:S01]  /*1b30*/  UMOV UR6, 0x0 ;  /* 0x0000000000067882 */ /* 0x000fe20000000000 */
[----:B------:R-:W-:Y:S01]  /*1b40*/  UIADD3 UR22, UP0, UPT, UR42, 0x180, URZ ;  /* 0x000001802a167890 */ /* 0x000fe2000ff1e0ff */
[----:B------:R-:W-:Y:S01]  /*1b50*/  UTMALDG.3D [UR32], [UR14], desc[UR6] ;  /* 0x000006200e0075b4 */ /* 0x000fe20008011000 */
[----:B------:R-:W-:Y:S01]  /*1b60*/  UIADD3 UR5, UPT, UPT, UR13, UR5, URZ ;  /* 0x000000050d057290 */ /* 0x000fe2000fffe0ff */
[----:B------:R-:W-:Y:S01]  /*1b70*/  UMOV UR25, UR33 ;  /* 0x0000002100197c82 */ /* 0x000fe20008000000 */
[----:B------:R-:W-:Y:S01]  /*1b80*/  UMOV UR27, UR35 ;  /* 0x00000023001b7c82 */ /* 0x000fe20008000000 */
[----:B------:R-:W-:Y:S01]  /*1b90*/  UMOV UR28, UR36 ;  /* 0x00000024001c7c82 */ /* 0x000fe20008000000 */
[----:B------:R-:W-:Y:S01]  /*1ba0*/  UIADD3.X UR23, UPT, UPT, URZ, UR43, URZ, UP0, !UPT ;  /* 0x0000002bff177290 */ /* 0x000fe200087fe4ff */
[----:B------:R2:W-:Y:S01]  /*1bb0*/  UTMALDG.3D [UR24], [UR14], desc[UR6] ;  /* 0x000006180e0075b4 */ /* 0x0005e20008011000 */
[----:B------:R-:W-:Y:S02]  /*1bc0*/  UIADD3 UR16, UPT, UPT, UR5, 0x13a00, URZ ;  /* 0x00013a0005107890 */ /* 0x000fe4000fffe0ff */
[----:B------:R-:W-:Y:S01]  /*1bd0*/  UIADD3 UR8, UPT, UPT, UR5, 0x17200, URZ ;  /* 0x0001720005087890 */ /* 0x000fe2000fffe0ff */
[----:B------:R-:W-:Y:S01]  /*1be0*/  UMOV UR37, 0x30000 ;  /* 0x0003000000257882 */ /* 0x000fe20000000000 */
[----:B------:R-:W-:Y:S01]  /*1bf0*/  UMOV UR17, UR33 ;  /* 0x0000002100117c82 */ /* 0x000fe20008000000 */
[----:B------:R-:W-:Y:S01]  /*1c00*/  UMOV UR20, UR36 ;  /* 0x0000002400147c82 */ /* 0x000fe20008000000 */
[----:B------:R-:W-:Y:S01]  /*1c10*/  UMOV UR18, UR34 ;  /* 0x0000002200127c82 */ /* 0x000fe20008000000 */
[----:B------:R-:W-:Y:S02]  /*1c20*/  UMOV UR11, UR19 ;  /* 0x00000013000b7c82 */ /* 0x000fe40008000000 */
[----:B------:R-:W-:Y:S01]  /*1c30*/  UTMALDG.3D.MULTICAST [UR16], [UR22], UR37, desc[UR6] ;  /* 0x00000610160073b4 */ /* 0x000fe20008011825 */
[----:B------:R-:W-:Y:S01]  /*1c40*/  UIADD3 UR21, UPT, UPT, UR21, 0x1, URZ ;  /* 0x0000000115157890 */ /* 0x000fe2000fffe0ff */
[----:B------:R-:W-:Y:S01]  /*1c50*/  UMOV UR12, UR36 ;  /* 0x00000024000c7c82 */ /* 0x000fe20008000000 */
[----:B------:R-:W-:Y:S01]  /*1c60*/  UMOV UR9, UR33 ;  /* 0x0000002100097c82 */ /* 0x000fe20008000000 */
[----:B------:R-:W-:Y:S01]  /*1c70*/  UMOV UR10, UR26 ;  /* 0x0000001a000a7c82 */ /* 0x000fe20008000000 */
[----:B------:R-:W-:Y:S01]  /*1c80*/  UISETP.NE.AND UP0, UPT, UR21, UR30, UPT ;  /* 0x0000001e1500728c */ /* 0x000fe2000bf05270 */
[----:B------:R3:W-:Y:S01]  /*1c90*/  UTMALDG.3D.MULTICAST [UR8], [UR22], UR37, desc[UR6] ;  /* 0x00000608160073b4 */ /* 0x0007e20008011825 */
[----:B--2---:R-:W-:Y:S01]  /*1ca0*/  UMOV UR14, UR30 ;  /* 0x0000001e000e7c82 */ /* 0x004fe20008000000 */
[----:B---3--:R-:W-:Y:S06]  /*1cb0*/  UMOV UR6, UR29 ;  /* 0x0000001d00067c82 */ /* 0x008fec0008000000 */
[----:B----4-:R-:W-:Y:S05]  /*1cc0*/  BRA.U UP0, `(.L_x_31) ;  /* 0xfffffffd00187547 */ /* 0x010fea000b83ffff */
.L_x_25:
[----:B------:R-:W-:Y:S01]  /*1cd0*/  ULEA UR5, UR29, UR13, 0x3 ;  /* 0x0000000d1d057291 */ /* 0x000fe2000f8e18ff */
[----:B--2---:R-:W-:Y:S01]  /*1ce0*/  SHF.L.U32 R0, R12, 0x1f, RZ ;  /* 0x0000001f0c007819 */ /* 0x004fe200000006ff */
[----:B------:R-:W-:Y:S01]  /*1cf0*/  @!P1 SYNCS.ARRIVE.TRANS64.A1T0 RZ, [UR13+0x58], RZ ;  /* 0x000058ffffff99a7 */ /* 0x000fe2000810000d */
[----:B------:R-:W-:-:S06]  /*1d00*/  UISETP.GT.AND UP0, UPT, UR51, UR47, UPT ;  /* 0x0000002f3300728c */ /* 0x000fcc000bf04270 */
[----:B-1-3--:R1:W2:Y:S03]  /*1d10*/  SYNCS.PHASECHK.TRANS64.TRYWAIT P0, [UR5+0x20], R0 ;  /* 0x00002000ff0075a7 */ /* 0x00a2a60008001105 */
[----:B------:R-:W-:Y:S05]  /*1d20*/  BRA.U !UP0, `(.L_x_32) ;  /* 0x0000000108ec7547 */ /* 0x000fea000b800000 */
[----:B------:R-:W-:Y:S01]  /*1d30*/  UIADD3 UR15, UPT, UPT, UR52, UR14, URZ ;  /* 0x0000000e340f7290 */ /* 0x000fe2000fffe0ff */
[----:B------:R-:W-:-:S11]  /*1d40*/  UMOV UR6, UR29 ;  /* 0x0000001d00067c82 */ /* 0x000fd60008000000 */
.L_x_38:
[----:B--2---:R-:W-:Y:S01]  /*1d50*/  @!P3 MOV R2, 0xb000 ;  /* 0x0000b0000002b802 */ /* 0x004fe20000000f00 */
[----:B------:R-:W-:Y:S01]  /*1d60*/  ULEA UR33, UR6, UR13, 0x3 ;  /* 0x0000000d06217291 */ /* 0x000fe2000f8e18ff */
[----:B--2-4-:R-:W-:Y:S11]  /*1d70*/  @P0 BRA `(.L_x_33) ;  /* 0x00000000000c0947 */ /* 0x014ff60003800000 */
[----:B------:R-:W-:Y:S04]  /*1d80*/  SHF.L.U32 R3, R12, 0x1f, RZ ;  /* 0x0000001f0c037819 */ /* 0x000fe800000006ff */
[----:B------:R-:W2:Y:S02]  /*1d90*/  SYNCS.PHASECHK.TRANS64.TRYWAIT P0, [UR33+0x20], R3 ;  /* 0x00002003ff0075a7 */ /* 0x000ea40008001121 */
[----:B--2---:R-:W-:Y:S05]  /*1da0*/  @!P0 BRA `(.L_x_34) ;  /* 0x0000006000188947 */ /* 0x004fea0003800000 */
.L_x_33:
[----:B------:R2:W-:Y:S01]  /*1db0*/  @!P3 SYNCS.ARRIVE.TRANS64 RZ, [UR33], R2 ;  /* 0x00000002ffffb9a7 */ /* 0x0005e20008000021 */
[----:B------:R-:W-:Y:S04]  /*1dc0*/  ULOP3.LUT UR5, UR31, 0x2, URZ, 0xfc, !UPT ;  /* 0x000000021f057892 */ /* 0x000fe8000f8efcff */
[----:B------:R-:W-:Y:S09]  /*1dd0*/  UISETP.NE.AND UP0, UPT, UR5, 0x2, UPT ;  /* 0x000000020500788c */ /* 0x000ff2000bf05270 */
[----:B------:R-:W-:Y:S05]  /*1de0*/  BRA.U UP0, `(.L_x_35) ;  /* 0x0000000100047547 */ /* 0x000fea000b800000 */
[----:B------:R-:W-:Y:S05]  /*1df0*/  BPT.TRAP 0x1 ;  /* 0x000000040000795c */ /* 0x000fea0000300000 */
.L_x_35:
[----:B------:R-:W-:Y:S04]  /*1e00*/  BSSY.RECONVERGENT B0, `(.L_x_36) ;  /* 0x0000003000007945 */ /* 0x000fe80003800200 */
[----:B------:R-:W-:Y:S05]  /*1e10*/  @P2 BRA `(.L_x_37) ;  /* 0x0000000000042947 */ /* 0x000fea0003800000 */
[----:B------:R-:W-:Y:S05]  /*1e20*/  BPT.TRAP 0x1 ;  /* 0x000000040000795c */ /* 0x000fea0000300000 */
.L_x_37:
[----:B------:R-:W-:Y:S05]  /*1e30*/  BSYNC.RECONVERGENT B0 ;  /* 0x0000000000007941 */ /* 0x000fea0003800200 */
.L_x_36:
        /* <DEDUP_REMOVED lines=11> */
[----:B-1----:R-:W-:Y:S01]  /*1ef0*/  SHF.L.U32 R0, R12, 0x1f, RZ ;  /* 0x0000001f0c007819 */ /* 0x002fe200000006ff */
[----:B------:R-:W-:Y:S02]  /*1f00*/  UIADD3 UR26, UPT, UPT, UR34, 0x80, URZ ;  /* 0x00000080221a7890 */ /* 0x000fe4000fffe0ff */
[----:B------:R-:W-:Y:S01]  /*1f10*/  UIADD3 UR24, UPT, UPT, UR24, 0x5a00, URZ ;  /* 0x00005a0018187890 */ /* 0x000fe2000fffe0ff */
[----:B------:R3:W4:Y:S01]  /*1f20*/  SYNCS.PHASECHK.TRANS64.TRYWAIT P0, [UR5+0x20], R0 ;  /* 0x00002000ff0075a7 */ /* 0x0007220008001105 */
[----:B------:R-:W-:Y:S01]  /*1f30*/  UMOV UR38, 0x0 ;  /* 0x0000000000267882 */ /* 0x000fe20000000000 */
[----:B------:R-:W-:Y:S01]  /*1f40*/  UMOV UR39, 0x10000000 ;  /* 0x1000000000277882 */ /* 0x000fe20000000000 */
[----:B------:R-:W-:Y:S01]  /*1f50*/  UIMAD UR5, UR6, 0x7000, UR4 ;  /* 0x00007000060578a4 */ /* 0x000fe2000f8e0204 */
[----:B------:R-:W-:Y:S01]  /*1f60*/  UTMALDG.3D [UR32], [UR22], desc[UR38] ;  /* 0x00002620160075b4 */ /* 0x000fe20008011000 */
[----:B------:R-:W-:Y:S02]  /*1f70*/  UIADD3 UR6, UP0, UPT, UR42, 0x180, URZ ;  /* 0x000001802a067890 */ /* 0x000fe4000ff1e0ff */
[----:B------:R-:W-:Y:S01]  /*1f80*/  UIADD3 UR5, UPT, UPT, UR13, UR5, URZ ;  /* 0x000000050d057290 */ /* 0x000fe2000fffe0ff */
[----:B------:R-:W-:Y:S01]  /*1f90*/  UMOV UR25, UR33 ;  /* 0x0000002100197c82 */ /* 0x000fe20008000000 */
[----:B------:R-:W-:Y:S01]  /*1fa0*/  UMOV UR27, UR35 ;  /* 0x00000023001b7c82 */ /* 0x000fe20008000000 */
[----:B------:R-:W-:Y:S01]  /*1fb0*/  UMOV UR28, UR36 ;  /* 0x00000024001c7c82 */ /* 0x000fe20008000000 */
[----:B------:R-:W-:Y:S01]  /*1fc0*/  UIADD3.X UR7, UPT, UPT, URZ, UR43, URZ, UP0, !UPT ;  /* 0x0000002bff077290 */ /* 0x000fe200087fe4ff */
[----:B------:R-:W-:Y:S01]  /*1fd0*/  UTMALDG.3D [UR24], [UR22], desc[UR38] ;  /* 0x00002618160075b4 */ /* 0x000fe20008011000 */
[----:B------:R-:W-:Y:S01]  /*1fe0*/  UIADD3 UR16, UPT, UPT, UR5, 0x13a00, URZ ;  /* 0x00013a0005107890 */ /* 0x000fe2000fffe0ff */
[----:B------:R-:W-:Y:S01]  /*1ff0*/  UMOV UR21, 0x30000 ;  /* 0x0003000000157882 */ /* 0x000fe20000000000 */
[----:B------:R-:W-:Y:S01]  /*2000*/  UMOV UR17, UR33 ;  /* 0x0000002100117c82 */ /* 0x000fe20008000000 */
[----:B------:R-:W-:Y:S01]  /*2010*/  UMOV UR20, UR36 ;  /* 0x0000002400147c82 */ /* 0x000fe20008000000 */
[----:B------:R-:W-:Y:S01]  /*2020*/  UMOV UR18, UR34 ;  /* 0x0000002200127c82 */ /* 0x000fe20008000000 */
[----:B------:R-:W-:Y:S01]  /*2030*/  UIADD3 UR8, UPT, UPT, UR5, 0x17200, URZ ;  /* 0x0001720005087890 */ /* 0x000fe2000fffe0ff */
[----:B------:R-:W-:Y:S03]  /*2040*/  UMOV UR11, UR19 ;  /* 0x00000013000b7c82 */ /* 0x000fe60008000000 */
[----:B------:R-:W-:Y:S01]  /*2050*/  UTMALDG.3D.MULTICAST [UR16], [UR6], UR21, desc[UR38] ;  /* 0x00002610060073b4 */ /* 0x000fe20008011815 */
[----:B------:R-:W-:Y:S01]  /*2060*/  UIADD3 UR14, UPT, UPT, UR14, 0x1, URZ ;  /* 0x000000010e0e7890 */ /* 0x000fe2000fffe0ff */
[----:B------:R-:W-:Y:S01]  /*2070*/  UMOV UR12, UR36 ;  /* 0x00000024000c7c82 */ /* 0x000fe20008000000 */
[----:B------:R-:W-:Y:S01]  /*2080*/  UMOV UR9, UR33 ;  /* 0x0000002100097c82 */ /* 0x000fe20008000000 */
[----:B------:R-:W-:Y:S01]  /*2090*/  UMOV UR10, UR26 ;  /* 0x0000001a000a7c82 */ /* 0x000fe20008000000 */
[----:B------:R-:W-:Y:S01]  /*20a0*/  UISETP.NE.AND UP0, UPT, UR14, UR15, UPT ;  /* 0x0000000f0e00728c */ /* 0x000fe2000bf05270 */
[----:B------:R1:W-:Y:S02]  /*20b0*/  UTMALDG.3D.MULTICAST [UR8], [UR6], UR21, desc[UR38] ;  /* 0x00002608060073b4 */ /* 0x0003e40008011815 */
[----:B-1----:R-:W-:Y:S06]  /*20c0*/  UMOV UR6, UR29 ;  /* 0x0000001d00067c82 */ /* 0x002fec0008000000 */
[----:B---3--:R-:W-:Y:S05]  /*20d0*/  BRA.U UP0, `(.L_x_38) ;  /* 0xfffffffd001c7547 */ /* 0x008fea000b83ffff */
.L_x_32:
[C---:B------:R-:W-:Y:S01]  /*20e0*/  LEA R3, R11.reuse, UR13, 0x3 ;  /* 0x0000000d0b037c11 */ /* 0x040fe2000f8e18ff */
[----:B------:R-:W-:Y:S01]  /*20f0*/  NOP ;  /* 0x0000000000007918 */ /* 0x000fe20000000000 */
[----:B-1----:R-:W-:Y:S02]  /*2100*/  SHF.L.U32 R0, R10, 0x1f, RZ ;  /* 0x0000001f0a007819 */ /* 0x002fe400000006ff */
[----:B------:R-:W-:Y:S02]  /*2110*/  LEA R4, R11, UR13, 0x4 ;  /* 0x0000000d0b047c11 */ /* 0x000fe4000f8e20ff */
[----:B--2-4-:R-:W1:Y:S02]  /*2120*/  SYNCS.PHASECHK.TRANS64.TRYWAIT P0, [R3+URZ+0x60], R0 ;  /* 0x00006000030075a7 */ /* 0x014e6400080011ff */
[----:B-1----:R-:W-:Y:S05]  /*2130*/  @!P0 BRA `(.L_x_39) ;  /* 0x0000005c004c8947 */ /* 0x002fea0003800000 */
.L_x_106:
[----:B------:R-:W2:Y:S01]  /*2140*/  LDS.128 R4, [R4+0xf0] ;  /* 0x0000f00004047984 */ /* 0x000ea20000000c00 */
[----:B------:R-:W-:Y:S01]  /*2150*/  UISETP.GE.AND UP0, UPT, UR41, 0x1, UPT ;  /* 0x000000012900788c */ /* 0x000fe2000bf06270 */
[----:B------:R-:W-:Y:S01]  /*2160*/  @!PT LDS RZ, [RZ] ;  /* 0x00000000fffff984 */ /* 0x000fe20000000800 */
[----:B------:R-:W-:Y:S01]  /*2170*/  @!PT LDS RZ, [RZ] ;  /* 0x00000000fffff984 */ /* 0x000fe20000000800 */
[----:B------:R-:W-:Y:S01]  /*2180*/  @!PT LDS RZ, [RZ] ;  /* 0x00000000fffff984 */ /* 0x000fe20000000800 */
[----:B------:R-:W-:Y:S01]  /*2190*/  @!PT LDS RZ, [RZ] ;  /* 0x00000000fffff984 */ /* 0x000fe20000000800 */
[----:B------:R3:W-:Y:S06]  /*21a0*/  MEMBAR.ALL.CTA ;  /* 0x0000000000007992 */ /* 0x0007ec0000008000 */
[----:B---3--:R-:W3:Y:S01]  /*21b0*/  FENCE.VIEW.ASYNC.S ;  /* 0x00000000000073c6 */ /* 0x008ee20000000000 */
[----:B--2---:R-:W-:-:S13]  /*21c0*/  LOP3.LUT P0, RZ, R6, 0x1, RZ, 0xc0, !PT ;  /* 0x0000000106ff7812 */ /* 0x004fda000780c0ff */
[----:B---3--:R-:W-:Y:S01]  /*21d0*/  VOTEU.ANY UP1, P0 ;  /* 0x0000000000ff7886 */ /* 0x008fe20000020100 */
[----:B------:R-:W-:-:S13]  /*21e0*/  PLOP3.LUT P0, PT, PT, PT, UP1, 0x80, 0x8 ;  /* 0x000000000008781c */ /* 0x000fda0003f0f018 */
[----:B-1----:R-:W-:Y:S02]  /*21f0*/  @P0 LOP3.LUT R0, R5, 0xffff, RZ, 0xc0, !PT ;  /* 0x0000ffff05000812 */ /* 0x002fe400078ec0ff */
[----:B------:R-:W-:Y:S02]  /*2200*/  @P0 MOV R2, R4 ;  /* 0x0000000400020202 */ /* 0x000fe40000000f00 */
[----:B------:R-:W-:Y:S01]  /*2210*/  @P0 R2UR UR6, R0 ;  /* 0x00000000000602ca */ /* 0x000fe200000e0000 */
[----:B------:R-:W-:Y:S01]  /*2220*/  VIADD R0, R3, 0x70 ;  /* 0x0000007003007836 */ /* 0x000fe20000000000 */
[----:B------:R-:W-:Y:S02]  /*2230*/  @P0 SHF.R.U32.HI R4, RZ, 0x10, R5 ;  /* 0x00000010ff040819 */ /* 0x000fe40000011605 */
[----:B------:R-:W-:Y:S02]  /*2240*/  @P0 R2UR UR7, R2 ;  /* 0x00000000020702ca */ /* 0x000fe400000e0000 */
[----:B------:R-:W-:-:S02]  /*2250*/  PRMT R0, RZ, 0x654, R0 ;  /* 0x00000654ff007816 */ /* 0x000fc40000000000 */
[----:B------:R-:W-:Y:S02]  /*2260*/  @P0 R2UR UR5, R4 ;  /* 0x00000000040502ca */ /* 0x000fe400000e0000 */
[----:B------:R1:W-:Y:S03]  /*2270*/  SYNCS.ARRIVE.TRANS64.RED.A1T0 RZ, [R0+URZ], RZ ;  /* 0x000000ff00ff79a7 */ /* 0x0003e600081004ff */
[----:B------:R-:W-:-:S04]  /*2280*/  @UP1 UMOV UR40, UR6 ;  /* 0x0000000600281c82 */ /* 0x000fc80008000000 */
[----:B------:R-:W-:-:S04]  /*2290*/  @UP1 UMOV UR44, UR7 ;  /* 0x00000007002c1c82 */ /* 0x000fc80008000000 */
[----:B------:R-:W-:Y:S01]  /*22a0*/  @UP1 UMOV UR36, UR5 ;  /* 0x0000000500241c82 */ /* 0x000fe20008000000 */
[----:B------:R-:W-:Y:S05]  /*22b0*/  BRA.U !UP0, `(.L_x_40) ;  /* 0x0000000108d47547 */ /* 0x000fea000b800000 */
[----:B------:R-:W2:Y:S01]  /*22c0*/  LDCU.128 UR16, c[0x0][0xb10] ;  /* 0x00016200ff1077ac */ /* 0x000ea20008000c00 */
[----:B------:R-:W3:Y:S01]  /*22d0*/  LDCU UR12, c[0x0][0xb20] ;  /* 0x00016400ff0c77ac */ /* 0x000ee20008000800 */
[----:B------:R-:W4:Y:S01]  /*22e0*/  LDCU UR22, c[0x0][0xb0c] ;  /* 0x00016180ff1677ac */ /* 0x000f220008000800 */
[----:B------:R-:W1:Y:S01]  /*22f0*/  LDCU.64 UR8, c[0x0][0xb28] ;  /* 0x00016500ff0877ac */ /* 0x000e620008000a00 */
[----:B------:R-:W-:Y:S02]  /*2300*/  UISETP.NE.AND UP3, UPT, UR41, 0x1, UPT ;  /* 0x000000012900788c */ /* 0x000fe4000bf65270 */
[----:B--2---:R-:W-:Y:S02]  /*2310*/  UIMAD.WIDE.U32 UR10, UR45, UR19, URZ ;  /* 0x000000132d0a72a5 */ /* 0x004fe4000f8e00ff */
[----:B------:R-:W-:Y:S02]  /*2320*/  UIMAD.WIDE.U32 UR6, UR46, UR16, URZ ;  /* 0x000000102e0672a5 */ /* 0x000fe4000f8e00ff */
[----:B------:R-:W-:-:S02]  /*2330*/  UISETP.NE.AND UP0, UPT, UR18, 0x1, UPT ;  /* 0x000000011200788c */ /* 0x000fc4000bf05270 */
[----:B------:R-:W-:Y:S01]  /*2340*/  UIMAD.WIDE.U32 UR20, UR40, UR19, URZ ;  /* 0x00000013281472a5 */ /* 0x000fe2000f8e00ff */
[----:B------:R-:W-:Y:S02]  /*2350*/  UMOV UR10, UR11 ;  /* 0x0000000b000a7c82 */ /* 0x000fe40008000000 */
[----:B------:R-:W-:Y:S01]  /*2360*/  UMOV UR6, UR7 ;  /* 0x0000000700067c82 */ /* 0x000fe20008000000 */
[----:B---3--:R-:W-:Y:S02]  /*2370*/  USHF.R.U32.HI UR10, URZ, UR12, UR10 ;  /* 0x0000000cff0a7299 */ /* 0x008fe4000801160a */
[----:B------:R-:W-:Y:S02]  /*2380*/  USHF.R.U32.HI UR7, URZ, UR17, UR6 ;  /* 0x00000011ff077299 */ /* 0x000fe40008011606 */
[----:B----4-:R-:W-:Y:S02]  /*2390*/  UISETP.NE.AND UP2, UPT, UR22, 0x1, UPT ;  /* 0x000000011600788c */ /* 0x010fe4000bf45270 */
[----:B------:R-:W-:-:S02]  /*23a0*/  USEL UR6, UR45, UR10, !UP0 ;  /* 0x0000000a2d067287 */ /* 0x000fc4000c000000 */
[----:B------:R-:W-:Y:S02]  /*23b0*/  USEL UR7, UR46, UR7, !UP2 ;  /* 0x000000072e077287 */ /* 0x000fe4000d000000 */
[----:B-1----:R-:W-:Y:S01]  /*23c0*/  UIMAD.WIDE.U32 UR10, UR6, UR8, URZ ;  /* 0x00000008060a72a5 */ /* 0x002fe2000f8e00ff */
[----:B------:R-:W-:Y:S01]  /*23d0*/  UMOV UR5, UR21 ;  /* 0x0000001500057c82 */ /* 0x000fe20008000000 */
[----:B------:R-:W-:Y:S02]  /*23e0*/  UIMAD.WIDE.U32 UR14, UR44, UR16, URZ ;  /* 0x000000102c0e72a5 */ /* 0x000fe4000f8e00ff */
[----:B------:R-:W-:-:S03]  /*23f0*/  UIMAD.WIDE.U32 UR20, UR7, UR8, URZ ;  /* 0x00000008071472a5 */ /* 0x000fc6000f8e00ff */
[----:B------:R-:W-:Y:S01]  /*2400*/  UMOV UR10, UR11 ;  /* 0x0000000b000a7c82 */ /* 0x000fe20008000000 */
[----:B------:R-:W-:Y:S02]  /*2410*/  USHF.R.U32.HI UR5, URZ, UR12, UR5 ;  /* 0x0000000cff057299 */ /* 0x000fe40008011605 */
[----:B------:R-:W-:Y:S01]  /*2420*/  @UP3 USHF.R.U32.HI UR6, URZ, UR9, UR10 ;  /* 0x00000009ff063299 */ /* 0x000fe2000801160a */
[----:B------:R-:W-:Y:S01]  /*2430*/  UMOV UR14, UR15 ;  /* 0x0000000f000e7c82 */ /* 0x000fe20008000000 */
[----:B------:R-:W-:Y:S01]  /*2440*/  UMOV UR20, UR21 ;  /* 0x0000001500147c82 */ /* 0x000fe20008000000 */
[----:B------:R-:W-:Y:S02]  /*2450*/  USHF.R.U32.HI UR17, URZ, UR17, UR14 ;  /* 0x00000011ff117299 */ /* 0x000fe4000801160e */
[----:B------:R-:W-:Y:S02]  /*2460*/  USEL UR5, UR40, UR5, !UP0 ;  /* 0x0000000528057287 */ /* 0x000fe4000c000000 */
[----:B------:R-:W-:-:S02]  /*2470*/  @UP3 USHF.R.U32.HI UR7, URZ, UR9, UR20 ;  /* 0x00000009ff073299 */ /* 0x000fc40008011614 */
[----:B------:R-:W-:Y:S02]  /*2480*/  UIMAD UR10, UR41, UR6, URZ ;  /* 0x00000006290a72a4 */ /* 0x000fe4000f8e02ff */
[----:B------:R-:W-:Y:S02]  /*2490*/  USEL UR6, UR44, UR17, !UP2 ;  /* 0x000000112c067287 */ /* 0x000fe4000d000000 */
[----:B------:R-:W-:Y:S02]  /*24a0*/  UIMAD UR12, UR41, UR7, URZ ;  /* 0x00000007290c72a4 */ /* 0x000fe4000f8e02ff */
[----:B------:R-:W-:Y:S02]  /*24b0*/  UISETP.GE.AND UP0, UPT, UR5, UR10, UPT ;  /* 0x0000000a0500728c */ /* 0x000fe4000bf06270 */
[----:B------:R-:W-:Y:S02]  /*24c0*/  UIMAD.WIDE.U32 UR10, UR5, UR8, URZ ;  /* 0x00000008050a72a5 */ /* 0x000fe4000f8e00ff */
[----:B------:R-:W-:-:S02]  /*24d0*/  UISETP.GE.OR UP0, UPT, UR6, UR12, UP0 ;  /* 0x0000000c0600728c */ /* 0x000fc40008706670 */
[----:B------:R-:W-:Y:S02]  /*24e0*/  UIMAD.WIDE.U32 UR14, UR6, UR8, URZ ;  /* 0x00000008060e72a5 */ /* 0x000fe4000f8e00ff */
[----:B------:R-:W-:Y:S01]  /*24f0*/  UIADD3 UR12, UPT, UPT, -UR6, URZ, URZ ;  /* 0x000000ff060c7290 */ /* 0x000fe2000fffe1ff */
[----:B------:R-:W-:Y:S01]  /*2500*/  UMOV UR10, UR11 ;  /* 0x0000000b000a7c82 */ /* 0x000fe20008000000 */
[----:B------:R-:W-:Y:S02]  /*2510*/  UIADD3 UR11, UPT, UPT, -UR5, URZ, URZ ;  /* 0x000000ff050b7290 */ /* 0x000fe4000fffe1ff */
[----:B------:R-:W-:-:S03]  /*2520*/  USHF.R.U32.HI UR10, URZ, UR9, UR10 ;  /* 0x00000009ff0a7299 */ /* 0x000fc6000801160a */
[----:B------:R-:W-:Y:S01]  /*2530*/  @!UP0 UMOV UR8, UR15 ;  /* 0x0000000f00088c82 */ /* 0x000fe20008000000 */
[----:B------:R-:W-:Y:S02]  /*2540*/  UIMAD UR11, UR18, UR11, UR40 ;  /* 0x0000000b120b72a4 */ /* 0x000fe4000f8e0228 */
[----:B------:R-:W-:Y:S02]  /*2550*/  USEL UR10, UR5, UR10, !UP3 ;  /* 0x0000000a050a7287 */ /* 0x000fe4000d800000 */
[----:B------:R-:W-:Y:S02]  /*2560*/  @!UP0 USHF.R.U32.HI UR8, URZ, UR9, UR8 ;  /* 0x00000009ff088299 */ /* 0x000fe40008011608 */
[----:B------:R-:W-:Y:S02]  /*2570*/  UIADD3 UR9, UPT, UPT, -UR10, URZ, URZ ;  /* 0x000000ff0a097290 */ /* 0x000fe4000fffe1ff */
[----:B------:R-:W-:Y:S02]  /*2580*/  @!UP0 USEL UR8, UR6, UR8, !UP3 ;  /* 0x0000000806088287 */ /* 0x000fe4000d800000 */
[----:B------:R-:W-:-:S02]  /*2590*/  UIMAD UR9, UR41, UR9, UR5 ;  /* 0x00000009290972a4 */ /* 0x000fc4000f8e0205 */
[----:B------:R-:W-:Y:S02]  /*25a0*/  @!UP0 UIADD3 UR10, UPT, UPT, UR10, -UR8, URZ ;  /* 0x800000080a0a8290 */ /* 0x000fe4000fffe0ff */
[----:B------:R-:W-:Y:S02]  /*25b0*/  @!UP0 UIMAD UR8, UR9, UR7, UR8 ;  /* 0x00000007090882a4 */ /* 0x000fe4000f8e0208 */
[----:B------:R-:W-:Y:S02]  /*25c0*/  @!UP0 UIMAD UR5, UR41, UR10, UR6 ;  /* 0x0000000a290582a4 */ /* 0x000fe4000f8e0206 */
[----:B------:R-:W-:Y:S02]  /*25d0*/  UIMAD UR7, UR22, UR12, UR44 ;  /* 0x0000000c160772a4 */ /* 0x000fe4000f8e022c */
[----:B------:R-:W-:Y:S01]  /*25e0*/  UIMAD UR40, UR5, UR18, UR11 ;  /* 0x00000012052872a4 */ /* 0x000fe2000f8e020b */
[----:B------:R-:W-:Y:S02]  /*25f0*/  @!UP0 UMOV UR6, UR8 ;  /* 0x0000000800068c82 */ /* 0x000fe40008000000 */
[----:B------:R-:W-:-:S12]  /*2600*/  UIMAD UR44, UR6, UR22, UR7 ;  /* 0x00000016062c72a4 */ /* 0x000fd8000f8e0207 */
.L_x_40:
[----:B------:R-:W2:Y:S02]  /*2610*/  LDCU UR5, c[0x0][0xb30] ;  /* 0x00016600ff0577ac */ /* 0x000ea40008000800 */
[----:B--2---:R-:W-:-:S09]  /*2620*/  UISETP.NE.AND UP0, UPT, UR5, 0x1, UPT ;  /* 0x000000010500788c */ /* 0x004fd2000bf05270 */
[----:B------:R-:W-:Y:S05]  /*2630*/  BRA.U UP0, `(.L_x_41) ;  /* 0x0000000100447547 */ /* 0x000fea000b800000 */
[----:B------:R-:W2:Y:S01]  /*2640*/  LDCU.128 UR16, c[0x0][0xb10] ;  /* 0x00016200ff1077ac */ /* 0x000ea20008000c00 */
[----:B------:R-:W3:Y:S01]  /*2650*/  LDCU UR10, c[0x0][0xb0c] ;  /* 0x00016180ff0a77ac */ /* 0x000ee20008000800 */
[----:B------:R-:W4:Y:S01]  /*2660*/  LDCU UR11, c[0x0][0xb20] ;  /* 0x00016400ff0b77ac */ /* 0x000f220008000800 */
[----:B--2---:R-:W-:Y:S02]  /*2670*/  UIMAD.WIDE.U32 UR8, UR44, UR16, URZ ;  /* 0x000000102c0872a5 */ /* 0x004fe4000f8e00ff */
[----:B------:R-:W-:Y:S02]  /*2680*/  UIMAD.WIDE.U32 UR6, UR40, UR19, URZ ;  /* 0x00000013280672a5 */ /* 0x000fe4000f8e00ff */
[----:B---3--:R-:W-:Y:S02]  /*2690*/  UISETP.NE.AND UP2, UPT, UR10, 0x1, UPT ;  /* 0x000000010a00788c */ /* 0x008fe4000bf45270 */
[----:B------:R-:W-:Y:S01]  /*26a0*/  UISETP.NE.AND UP0, UPT, UR18, 0x1, UPT ;  /* 0x000000011200788c */ /* 0x000fe2000bf05270 */
[----:B------:R-:W-:-:S02]  /*26b0*/  UMOV UR8, UR9 ;  /* 0x0000000900087c82 */ /* 0x000fc40008000000 */
[----:B------:R-:W-:Y:S01]  /*26c0*/  UMOV UR5, UR7 ;  /* 0x0000000700057c82 */ /* 0x000fe20008000000 */
[----:B------:R-:W-:Y:S02]  /*26d0*/  USHF.R.U32.HI UR17, URZ, UR17, UR8 ;  /* 0x00000011ff117299 */ /* 0x000fe40008011608 */
[----:B----4-:R-:W-:Y:S02]  /*26e0*/  USHF.R.U32.HI UR5, URZ, UR11, UR5 ;  /* 0x0000000bff057299 */ /* 0x010fe40008011605 */
[----:B------:R-:W-:Y:S02]  /*26f0*/  USEL UR6, UR44, UR17, !UP2 ;  /* 0x000000112c067287 */ /* 0x000fe4000d000000 */
[----:B------:R-:W-:-:S04]  /*2700*/  USEL UR5, UR40, UR5, !UP0 ;  /* 0x0000000528057287 */ /* 0x000fc8000c000000 */
[----:B------:R-:W-:Y:S02]  /*2710*/  UIADD3 UR7, UPT, UPT, UR6, -UR5, URZ ;  /* 0x8000000506077290 */ /* 0x000fe4000fffe0ff */
[----:B------:R-:W-:Y:S02]  /*2720*/  UIADD3 UR5, UPT, UPT, -UR6, UR5, URZ ;  /* 0x0000000506057290 */ /* 0x000fe4000fffe1ff */
[----:B------:R-:W-:Y:S02]  /*2730*/  UIMAD UR40, UR7, UR18, UR40 ;  /* 0x00000012072872a4 */ /* 0x000fe4000f8e0228 */
[----:B------:R-:W-:-:S12]  /*2740*/  UIMAD UR44, UR5, UR10, UR44 ;  /* 0x0000000a052c72a4 */ /* 0x000fd8000f8e022c */
.L_x_41:
[----:B------:R-:W-:Y:S01]  /*2750*/  VIADD R11, R11, 0x1 ;  /* 0x000000010b0b7836 */ /* 0x000fe20000000000 */
[----:B------:R-:W-:Y:S01]  /*2760*/  R2UR UR5, R119 ;  /* 0x00000000770572ca */ /* 0x000fe200000e0000 */
[----:B------:R-:W-:Y:S01]  /*2770*/  UIADD3 UR49, UPT, UPT, UR40, UR61, URZ ;  /* 0x0000003d28317290 */ /* 0x000fe2000fffe0ff */
[----:B------:R-:W-:Y:S02]  /*2780*/  PLOP3.LUT P1, PT, PT, PT, PT, 0x80, 0x8 ;  /* 0x000000000008781c */ /* 0x000fe40003f2f070 */
[----:B------:R-:W-:-:S04]  /*2790*/  ISETP.NE.AND P0, PT, R11, 0x2, PT ;  /* 0x000000020b00780c */ /* 0x000fc80003f05270 */
[----:B-1----:R-:W-:Y:S02]  /*27a0*/  SEL R0, RZ, 0x1, P0 ;  /* 0x00000001ff007807 */ /* 0x002fe40000000000 */
[----:B------:R-:W-:Y:S02]  /*27b0*/  SEL R11, R11, RZ, P0 ;  /* 0x000000ff0b0b7207 */ /* 0x000fe40000000000 */
[----:B------:R-:W-:Y:S01]  /*27c0*/  LOP3.LUT R10, R10, R0, RZ, 0x3c, !PT ;  /* 0x000000000a0a7212 */ /* 0x000fe200078e3cff */
[----:B------:R-:W-:Y:S01]  /*27d0*/  UIADD3 UR48, UPT, UPT, UR44, UR5, URZ ;  /* 0x000000052c307290 */ /* 0x000fe2000fffe0ff */
[----:B------:R-:W-:Y:S11]  /*27e0*/  BRA.U UP1, `(.L_x_42) ;  /* 0xffffffed01e07547 */ /* 0x000ff6000b83ffff */
[----:B------:R-:W-:Y:S01]  /*27f0*/  UIADD3 UR13, UPT, UPT, UR13, 0x20, URZ ;  /* 0x000000200d0d7890 */ /* 0x000fe2000fffe0ff */
[----:B------:R-:W-:-:S03]  /*2800*/  SHF.L.U32 R2, R12, 0x1f, RZ ;  /* 0x0000001f0c027819 */ /* 0x000fc600000006ff */
[----:B------:R-:W-:-:S09]  /*2810*/  ULEA UR4, UR29, UR13, 0x3 ;  /* 0x0000000d1d047291 */ /* 0x000fd2000f8e18ff */
[----:B------:R-:W1:Y:S02]  /*2820*/  SYNCS.PHASECHK.TRANS64.TRYWAIT P0, [UR4], R2 ;  /* 0x00000002ff0075a7 */ /* 0x000e640008001104 */
[----:B-1----:R-:W-:Y:S05]  /*2830*/  @!P0 BRA `(.L_x_43) ;  /* 0x0000005400a08947 */ /* 0x002fea0003800000 */
.L_x_108:
[----:B------:R-:W-:-:S04]  /*2840*/  UIADD3 UR4, UPT, UPT, UR29, 0x1, URZ ;  /* 0x000000011d047890 */ /* 0x000fc8000fffe0ff */
[----:B------:R-:W-:-:S04]  /*2850*/  UISETP.NE.AND UP0, UPT, UR4, 0x4, UPT ;  /* 0x000000040400788c */ /* 0x000fc8000bf05270 */
[----:B------:R-:W-:Y:S02]  /*2860*/  USEL UR6, URZ, 0x1, UP0 ;  /* 0x00000001ff067887 */ /* 0x000fe40008000000 */
[----:B------:R-:W-:-:S04]  /*2870*/  USEL UR4, UR4, URZ, UP0 ;  /* 0x000000ff04047287 */ /* 0x000fc80008000000 */
[----:B------:R-:W-:Y:S01]  /*2880*/  ULEA UR5, UR4, UR13, 0x3 ;  /* 0x0000000d04057291 */ /* 0x000fe2000f8e18ff */
[----:B-1----:R-:W-:-:S04]  /*2890*/  LOP3.LUT R2, R12, UR6, RZ, 0x3c, !PT ;  /* 0x000000060c027c12 */ /* 0x002fc8000f8e3cff */
[----:B------:R-:W-:-:S04]  /*28a0*/  SHF.L.U32 R3, R2, 0x1f, RZ ;  /* 0x0000001f02037819 */ /* 0x000fc800000006ff */
[----:B------:R-:W1:Y:S02]  /*28b0*/  SYNCS.PHASECHK.TRANS64.TRYWAIT P0, [UR5], R3 ;  /* 0x00000003ff0075a7 */ /* 0x000e640008001105 */
[----:B-1----:R-:W-:Y:S05]  /*28c0*/  @!P0 BRA `(.L_x_44) ;  /* 0x0000005400948947 */ /* 0x002fea0003800000 */
.L_x_110:
[----:B------:R-:W-:-:S04]  /*28d0*/  UIADD3 UR4, UPT, UPT, UR4, 0x1, URZ ;  /* 0x0000000104047890 */ /* 0x000fc8000fffe0ff */
[----:B------:R-:W-:-:S04]  /*28e0*/  UISETP.NE.AND UP0, UPT, UR4, 0x4, UPT ;  /* 0x000000040400788c */ /* 0x000fc8000bf05270 */
[----:B------:R-:W-:Y:S02]  /*28f0*/  USEL UR6, URZ, 0x1, UP0 ;  /* 0x00000001ff067887 */ /* 0x000fe40008000000 */
[----:B------:R-:W-:-:S04]  /*2900*/  USEL UR4, UR4, URZ, UP0 ;  /* 0x000000ff04047287 */ /* 0x000fc80008000000 */
[----:B------:R-:W-:Y:S01]  /*2910*/  ULEA UR5, UR4, UR13, 0x3 ;  /* 0x0000000d04057291 */ /* 0x000fe2000f8e18ff */
[----:B------:R-:W-:-:S04]  /*2920*/  LOP3.LUT R2, R2, UR6, RZ, 0x3c, !PT ;  /* 0x0000000602027c12 */ /* 0x000fc8000f8e3cff */
[----:B-1----:R-:W-:-:S04]  /*2930*/  SHF.L.U32 R3, R2, 0x1f, RZ ;  /* 0x0000001f02037819 */ /* 0x002fc800000006ff */
[----:B------:R-:W1:Y:S02]  /*2940*/  SYNCS.PHASECHK.TRANS64.TRYWAIT P0, [UR5], R3 ;  /* 0x00000003ff0075a7 */ /* 0x000e640008001105 */
[----:B-1----:R-:W-:Y:S05]  /*2950*/  @!P0 BRA `(.L_x_45) ;  /* 0x0000005400888947 */ /* 0x002fea0003800000 */
.L_x_112:
[----:B------:R-:W-:-:S04]  /*2960*/  UIADD3 UR4, UPT, UPT, UR4, 0x1, URZ ;  /* 0x0000000104047890 */ /* 0x000fc8000fffe0ff */
[----:B------:R-:W-:-:S04]  /*2970*/  UISETP.NE.AND UP0, UPT, UR4, 0x4, UPT ;  /* 0x000000040400788c */ /* 0x000fc8000bf05270 */
[----:B------:R-:W-:Y:S02]  /*2980*/  USEL UR5, URZ, 0x1, UP0 ;  /* 0x00000001ff057887 */ /* 0x000fe40008000000 */
[----:B------:R-:W-:-:S04]  /*2990*/  USEL UR4, UR4, URZ, UP0 ;  /* 0x000000ff04047287 */ /* 0x000fc80008000000 */
[----:B------:R-:W-:Y:S01]  /*29a0*/  ULEA UR4, UR4, UR13, 0x3 ;  /* 0x0000000d04047291 */ /* 0x000fe2000f8e18ff */
[----:B------:R-:W-:-:S04]  /*29b0*/  LOP3.LUT R2, R2, UR5, RZ, 0x3c, !PT ;  /* 0x0000000502027c12 */ /* 0x000fc8000f8e3cff */
[----:B------:R-:W-:Y:S01]  /*29c0*/  SHF.L.U32 R2, R2, 0x1f, RZ ;  /* 0x0000001f02027819 */ /* 0x000fe200000006ff */
[----:B-1----:R-:W-:-:S07]  /*29d0*/  IMAD.U32 R0, RZ, RZ, UR4 ;  /* 0x00000004ff007e24 */ /* 0x002fce000f8e00ff */
.L_x_46:
[----:B-1----:R1:W2:Y:S02]  /*29e0*/  SYNCS.PHASECHK.TRANS64.TRYWAIT P0, [R0+URZ], R2 ;  /* 0x00000002000075a7 */ /* 0x0022a400080011ff */
[----:B--2---:R-:W-:Y:S05]  /*29f0*/  @!P0 NANOSLEEP.SYNCS 0x989680 ;  /* 0x009896800000895d */ /* 0x004fea0003900000 */
[----:B------:R-:W2:Y:S02]  /*2a00*/  @!P0 SYNCS.PHASECHK.TRANS64 P0, [R0+URZ], R2 ;  /* 0x00000002000085a7 */ /* 0x000ea400080010ff */
[----:B--2---:R-:W-:Y:S05]  /*2a10*/  @P0 EXIT ;  /* 0x000000000000094d */ /* 0x004fea0003800000 */
[----:B------:R-:W-:Y:S05]  /*2a20*/  BRA `(.L_x_46) ;  /* 0xfffffffc00ec7947 */ /* 0x000fea000383ffff */
.L_x_22:
[----:B------:R-:W-:-:S04]  /*2a30*/  UISETP.NE.AND UP0, UPT, UR50, URZ, UPT ;  /* 0x000000ff3200728c */ /* 0x000fc8000bf05270 */
[----:B------:R-:W-:-:S09]  /*2a40*/  UISETP.NE.OR UP0, UPT, UR20, 0x1, UP0 ;  /* 0x000000011400788c */ /* 0x000fd20008705670 */
[----:B------:R-:W-:Y:S05]  /*2a50*/  BRA.U UP0, `(.L_x_47) ;  /* 0x0000000500487547 */ /* 0x000fea000b800000 */
[----:B------:R-:W-:Y:S01]  /*2a60*/  ISETP.GE.U32.AND P2, PT, R0, 0x2, PT ;  /* 0x000000020000780c */ /* 0x000fe20003f46070 */
[----:B------:R-:W-:Y:S01]  /*2a70*/  IMAD.MOV.U32 R12, RZ, RZ, 0x1 ;  /* 0x00000001ff0c7424 */ /* 0x000fe200078e00ff */
[----:B------:R-:W-:Y:S02]  /*2a80*/  CS2R R10, SRZ ;  /* 0x00000000000a7805 */ /* 0x000fe4000001ff00 */
[----:B------:R-:W-:Y:S01]  /*2a90*/  CS2R R8, SRZ ;  /* 0x0000000000087805 */ /* 0x000fe2000001ff00 */
[----:B------:R-:W-:Y:S01]  /*2aa0*/  UMOV UR6, 0x400 ;  /* 0x0000040000067882 */ /* 0x000fe20000000000 */
[----:B------:R-:W-:Y:S01]  /*2ab0*/  UMOV UR5, URZ ;  /* 0x000000ff00057c82 */ /* 0x000fe20008000000 */
[----:B------:R-:W-:-:S12]  /*2ac0*/  ULEA UR6, UR50, UR6, 0x18 ;  /* 0x0000000632067291 */ /* 0x000fd8000f8ec0ff */
.L_x_51:
[----:B------:R-:W-:Y:S02]  /*2ad0*/  LEA R2, R8, UR6, 0x3 ;  /* 0x0000000608027c11 */ /* 0x000fe4000f8e18ff */
[----:B------:R-:W-:-:S03]  /*2ae0*/  SHF.L.U32 R4, R9, 0x1f, RZ ;  /* 0x0000001f09047819 */ /* 0x000fc600000006ff */
[----:B------:R-:W-:Y:S01]  /*2af0*/  VIADD R5, R2, 0xd0 ;  /* 0x000000d002057836 */ /* 0x000fe20000000000 */
[----:B------:R-:W2:Y:S02]  /*2b00*/  SYNCS.PHASECHK.TRANS64.TRYWAIT P0, [R2+URZ+0xc0], R4 ;  /* 0x0000c004020075a7 */ /* 0x000ea400080011ff */
[----:B--2---:R-:W-:Y:S05]  /*2b10*/  @!P0 BRA `(.L_x_48) ;  /* 0x0000005400308947 */ /* 0x004fea0003800000 */
.L_x_113:
[----:B------:R-:W-:Y:S01]  /*2b20*/  ULEA UR4, UR5, UR6, 0x3 ;  /* 0x0000000605047291 */ /* 0x000fe2000f8e18ff */
[----:B--2---:R-:W-:Y:S01]  /*2b30*/  PRMT R2, RZ, 0x654, R5 ;  /* 0x00000654ff027816 */ /* 0x004fe20000000005 */
[----:B------:R-:W-:Y:S01]  /*2b40*/  @!P2 IMAD.MOV.U32 R4, RZ, RZ, 0x10 ;  /* 0x00000010ff04a424 */ /* 0x000fe200078e00ff */
[----:B------:R-:W-:Y:S01]  /*2b50*/  SHF.L.U32 R5, R12, 0x1f, RZ ;  /* 0x0000001f0c057819 */ /* 0x000fe200000006ff */
[----:B------:R-:W-:Y:S01]  /*2b60*/  UIADD3 UR7, UPT, UPT, UR4, 0x60, URZ ;  /* 0x0000006004077890 */ /* 0x000fe2000fffe0ff */
[----:B------:R2:W-:Y:S05]  /*2b70*/  SYNCS.ARRIVE.TRANS64.RED.A1T0 RZ, [R2+URZ], RZ ;  /* 0x000000ff02ff79a7 */ /* 0x0005ea00081004ff */
[----:B------:R-:W-:Y:S01]  /*2b80*/  IMAD.U32 R6, RZ, RZ, UR7 ;  /* 0x00000007ff067e24 */ /* 0x000fe2000f8e00ff */
[----:B------:R-:W3:Y:S04]  /*2b90*/  SYNCS.PHASECHK.TRANS64.TRYWAIT P0, [UR4+0x70], R5 ;  /* 0x00007005ff0075a7 */ /* 0x000ee80008001104 */
[----:B------:R-:W-:Y:S01]  /*2ba0*/  PRMT R6, R0, 0x654, R6 ;  /* 0x0000065400067816 */ /* 0x000fe20000000006 */
[----:B--23--:R-:W-:Y:S06]  /*2bb0*/  @!P0 BRA `(.L_x_49) ;  /* 0x00000054001c8947 */ /* 0x00cfec0003800000 */
.L_x_115:
[----:B------:R-:W-:Y:S01]  /*2bc0*/  ULEA UR8, UR5, UR6, 0x4 ;  /* 0x0000000605087291 */ /* 0x000fe2000f8e20ff */
[----:B------:R-:W-:Y:S01]  /*2bd0*/  SEL R3, R6, R3, !P2 ;  /* 0x0000000306037207 */ /* 0x000fe20005000000 */
[----:B------:R-:W-:Y:S01]  /*2be0*/  UIADD3 UR9, UPT, UPT, UR4, 0x60, URZ ;  /* 0x0000006004097890 */ /* 0x000fe2000fffe0ff */
[----:B--2---:R-:W-:Y:S01]  /*2bf0*/  LEA R2, R11, UR6, 0x3 ;  /* 0x000000060b027c11 */ /* 0x004fe2000f8e18ff */
[----:B------:R-:W-:Y:S01]  /*2c00*/  UIADD3 UR8, UPT, UPT, UR8, 0xf0, URZ ;  /* 0x000000f008087890 */ /* 0x000fe2000fffe0ff */
[----:B------:R2:W-:Y:S01]  /*2c10*/  @!P2 SYNCS.ARRIVE.TRANS64.RED RZ, [R3+URZ], R4 ;  /* 0x0000000403ffa9a7 */ /* 0x0005e200080004ff */
[----:B------:R-:W-:Y:S01]  /*2c20*/  UIADD3 UR4, UPT, UPT, UR5, 0x1, URZ ;  /* 0x0000000105047890 */ /* 0x000fe2000fffe0ff */
[----:B------:R-:W-:-:S03]  /*2c30*/  VIADD R8, R8, 0x1 ;  /* 0x0000000108087836 */ /* 0x000fc60000000000 */
[----:B------:R-:W-:Y:S02]  /*2c40*/  UISETP.NE.AND UP0, UPT, UR4, 0x2, UPT ;  /* 0x000000020400788c */ /* 0x000fe4000bf05270 */
[----:B------:R-:W-:Y:S01]  /*2c50*/  ISETP.NE.AND P0, PT, R8, 0x2, PT ;  /* 0x000000020800780c */ /* 0x000fe20003f05270 */
[----:B------:R-:W-:Y:S06]  /*2c60*/  UGETNEXTWORKID.BROADCAST [UR8], [UR9] ;  /* 0x00000000080073ca */ /* 0x000fec0008000100 */
[----:B------:R-:W-:Y:S02]  /*2c70*/  USEL UR7, URZ, 0x1, UP0 ;  /* 0x00000001ff077887 */ /* 0x000fe40008000000 */
[----:B------:R-:W-:-:S04]  /*2c80*/  USEL UR5, UR4, URZ, UP0 ;  /* 0x000000ff04057287 */ /* 0x000fc80008000000 */
[----:B------:R-:W-:Y:S02]  /*2c90*/  LOP3.LUT R12, R12, UR7, RZ, 0x3c, !PT ;  /* 0x000000070c0c7c12 */ /* 0x000fe4000f8e3cff */
[----:B--2---:R-:W-:-:S04]  /*2ca0*/  SHF.L.U32 R4, R10, 0x1f, RZ ;  /* 0x0000001f0a047819 */ /* 0x004fc800000006ff */
[----:B------:R-:W2:Y:S02]  /*2cb0*/  SYNCS.PHASECHK.TRANS64.TRYWAIT P1, [R2+URZ+0x60], R4 ;  /* 0x00006004020075a7 */ /* 0x000ea400080211ff */
[----:B--2---:R-:W-:Y:S05]  /*2cc0*/  @!P1 BRA `(.L_x_50) ;  /* 0x0000005000f09947 */ /* 0x004fea0003800000 */
.L_x_116:
[C---:B--2---:R-:W-:Y:S01]  /*2cd0*/  LEA R4, R11.reuse, UR6, 0x4 ;  /* 0x000000060b047c11 */ /* 0x044fe2000f8e20ff */
[----:B------:R-:W-:Y:S01]  /*2ce0*/  VIADD R2, R2, 0x70 ;  /* 0x0000007002027836 */ /* 0x000fe20000000000 */
[----:B------:R-:W-:Y:S01]  /*2cf0*/  SEL R8, R8, RZ, P0 ;  /* 0x000000ff08087207 */ /* 0x000fe20000000000 */
[----:B------:R-:W-:-:S03]  /*2d00*/  VIADD R11, R11, 0x1 ;  /* 0x000000010b0b7836 */ /* 0x000fc60000000000 */
[----:B------:R-:W2:Y:S01]  /*2d10*/  LDS.128 R4, [R4+0xf0] ;  /* 0x0000f00004047984 */ /* 0x000ea20000000c00 */
[----:B------:R-:W-:Y:S02]  /*2d20*/  PRMT R2, RZ, 0x654, R2 ;  /* 0x00000654ff027816 */ /* 0x000fe40000000002 */
[C---:B------:R-:W-:Y:S01]  /*2d30*/  ISETP.NE.AND P1, PT, R11.reuse, 0x2, PT ;  /* 0x000000020b00780c */ /* 0x040fe20003f25270 */
[----:B------:R-:W-:Y:S01]  /*2d40*/  @!PT LDS RZ, [RZ] ;  /* 0x00000000fffff984 */ /* 0x000fe20000000800 */
[----:B------:R-:W-:Y:S01]  /*2d50*/  @!PT LDS RZ, [RZ] ;  /* 0x00000000fffff984 */ /* 0x000fe20000000800 */
[----:B------:R-:W-:Y:S01]  /*2d60*/  @!PT LDS RZ, [RZ] ;  /* 0x00000000fffff984 */ /* 0x000fe20000000800 */
[----:B------:R-:W-:Y:S01]  /*2d70*/  @!PT LDS RZ, [RZ] ;  /* 0x00000000fffff984 */ /* 0x000fe20000000800 */
[----:B------:R3:W-:Y:S06]  /*2d80*/  MEMBAR.ALL.CTA ;  /* 0x0000000000007992 */ /* 0x0007ec0000008000 */
[----:B---3--:R-:W3:Y:S01]  /*2d90*/  FENCE.VIEW.ASYNC.S ;  /* 0x00000000000073c6 */ /* 0x008ee20000000000 */
[----:B------:R-:W-:Y:S01]  /*2da0*/  SEL R11, R11, RZ, P1 ;  /* 0x000000ff0b0b7207 */ /* 0x000fe20000800000 */
[----:B---3--:R3:W-:Y:S01]  /*2db0*/  SYNCS.ARRIVE.TRANS64.RED.A1T0 RZ, [R2+URZ], RZ ;  /* 0x000000ff02ff79a7 */ /* 0x0087e200081004ff */
[----:B--2---:R-:W-:-:S02]  /*2dc0*/  LOP3.LUT P3, RZ, R6, 0x1, RZ, 0xc0, !PT ;  /* 0x0000000106ff7812 */ /* 0x004fc4000786c0ff */
[----:B------:R-:W-:-:S04]  /*2dd0*/  SEL R4, RZ, 0x1, P1 ;  /* 0x00000001ff047807 */ /* 0x000fc80000800000 */
[----:B------:R-:W-:Y:S02]  /*2de0*/  LOP3.LUT R10, R10, R4, RZ, 0x3c, !PT ;  /* 0x000000040a0a7212 */ /* 0x000fe400078e3cff */
[----:B---3--:R-:W-:-:S04]  /*2df0*/  SEL R2, RZ, 0x1, P0 ;  /* 0x00000001ff027807 */ /* 0x008fc80000000000 */
[----:B------:R-:W-:Y:S01]  /*2e00*/  LOP3.LUT R9, R9, R2, RZ, 0x3c, !PT ;  /* 0x0000000209097212 */ /* 0x000fe200078e3cff */
[----:B------:R-:W-:Y:S06]  /*2e10*/  @P3 BRA `(.L_x_51) ;  /* 0xfffffffc002c3947 */ /* 0x000fec000383ffff */
[----:B------:R-:W-:Y:S01]  /*2e20*/  ULEA UR4, UR5, UR6, 0x3 ;  /* 0x0000000605047291 */ /* 0x000fe2000f8e18ff */
[----:B------:R-:W-:-:S08]  /*2e30*/  SHF.L.U32 R2, R12, 0x1f, RZ ;  /* 0x0000001f0c027819 */ /* 0x000fd000000006ff */
[----:B------:R-:W2:Y:S02]  /*2e40*/  SYNCS.PHASECHK.TRANS64 P0, [UR4+0x70], R2 ;  /* 0x00007002ff0075a7 */ /* 0x000ea40008001004 */
[----:B--2---:R-:W-:Y:S05]  /*2e50*/  @P0 BRA `(.L_x_52) ;  /* 0x0000000000080947 */ /* 0x004fea0003800000 */
[----:B------:R-:W2:Y:S02]  /*2e60*/  SYNCS.PHASECHK.TRANS64.TRYWAIT P0, [UR4+0x70], R2 ;  /* 0x00007002ff0075a7 */ /* 0x000ea40008001104 */
[----:B--2---:R-:W-:Y:S05]  /*2e70*/  @!P0 BRA `(.L_x_53) ;  /* 0x0000005000988947 */ /* 0x004fea0003800000 */
.L_x_52:
[----:B------:R-:W-:-:S04]  /*2e80*/  UIADD3 UR7, UPT, UPT, UR5, 0x1, URZ ;  /* 0x0000000105077890 */ /* 0x000fc8000fffe0ff */
[----:B------:R-:W-:-:S04]  /*2e90*/  UISETP.NE.AND UP0, UPT, UR7, 0x2, UPT ;  /* 0x000000020700788c */ /* 0x000fc8000bf05270 */
[----:B------:R-:W-:Y:S02]  /*2ea0*/  USEL UR8, URZ, 0x1, UP0 ;  /* 0x00000001ff087887 */ /* 0x000fe40008000000 */
[----:B------:R-:W-:-:S04]  /*2eb0*/  USEL UR7, UR7, URZ, UP0 ;  /* 0x000000ff07077287 */ /* 0x000fc80008000000 */
[----:B------:R-:W-:Y:S01]  /*2ec0*/  ULEA UR7, UR7, UR6, 0x3 ;  /* 0x0000000607077291 */ /* 0x000fe2000f8e18ff */
[----:B--2---:R-:W-:-:S04]  /*2ed0*/  LOP3.LUT R2, R12, UR8, RZ, 0x3c, !PT ;  /* 0x000000080c027c12 */ /* 0x004fc8000f8e3cff */
[----:B------:R-:W-:-:S04]  /*2ee0*/  SHF.L.U32 R0, R2, 0x1f, RZ ;  /* 0x0000001f02007819 */ /* 0x000fc800000006ff */
[----:B------:R-:W2:Y:S02]  /*2ef0*/  SYNCS.PHASECHK.TRANS64 P0, [UR7+0x70], R0 ;  /* 0x00007000ff0075a7 */ /* 0x000ea40008001007 */
[----:B-12---:R-:W-:Y:S05]  /*2f00*/  @P0 EXIT ;  /* 0x000000000000094d */ /* 0x006fea0003800000 */
[----:B------:R-:W-:Y:S02]  /*2f10*/  SHF.L.U32 R2, R2, 0x1f, RZ ;  /* 0x0000001f02027819 */ /* 0x000fe400000006ff */
[----:B------:R-:W-:-:S07]  /*2f20*/  MOV R0, UR7 ;  /* 0x0000000700007c02 */ /* 0x000fce0008000f00 */
.L_x_54:
[----:B-1----:R1:W2:Y:S02]  /*2f30*/  SYNCS.PHASECHK.TRANS64.TRYWAIT P0, [R0+URZ+0x70], R2 ;  /* 0x00007002000075a7 */ /* 0x0022a400080011ff */
[----:B--2---:R-:W-:Y:S05]  /*2f40*/  @!P0 NANOSLEEP.SYNCS 0x989680 ;  /* 0x009896800000895d */ /* 0x004fea0003900000 */
[----:B------:R-:W2:Y:S02]  /*2f50*/  @!P0 SYNCS.PHASECHK.TRANS64 P0, [R0+URZ+0x70], R2 ;  /* 0x00007002000085a7 */ /* 0x000ea400080010ff */
[----:B--2---:R-:W-:Y:S05]  /*2f60*/  @P0 EXIT ;  /* 0x000000000000094d */ /* 0x004fea0003800000 */
[----:B------:R-:W-:Y:S05]  /*2f70*/  BRA `(.L_x_54) ;  /* 0xfffffffc00ec7947 */ /* 0x000fea000383ffff */
.L_x_47:
[----:B------:R-:W-:Y:S05]  /*2f80*/  BRA.U UP4, `(.L_x_55) ;  /* 0x0000001104407547 */ /* 0x000fea000b800000 */
[----:B------:R-:W-:Y:S01]  /*2f90*/  UMOV UR4, 0x40 ;  /* 0x0000004000047882 */ /* 0x000fe20000000000 */
[----:B------:R-:W-:Y:S01]  /*2fa0*/  NOP ;  /* 0x0000000000007918 */ /* 0x000fe20000000000 */
[----:B------:R-:W-:Y:S01]  /*2fb0*/  ULEA UR5, UR50, UR4, 0x18 ;  /* 0x0000000432057291 */ /* 0x000fe2000f8ec0ff */
[----:B------:R-:W-:Y:S02]  /*2fc0*/  UMOV UR6, 0x400 ;  /* 0x0000040000067882 */ /* 0x000fe40000000000 */
[----:B------:R-:W-:-:S06]  /*2fd0*/  ULEA UR6, UR50, UR6, 0x18 ;  /* 0x0000000632067291 */ /* 0x000fcc000f8ec0ff */
[----:B------:R-:W2:Y:S02]  /*2fe0*/  LDS.U8 R0, [UR5+0x1c] ;  /* 0x00001c05ff007984 */ /* 0x000ea40008000000 */
[----:B--2---:R-:W-:-:S13]  /*2ff0*/  ISETP.NE.AND P0, PT, R0, RZ, PT ;  /* 0x000000ff0000720c */ /* 0x004fda0003f05270 */
[----:B------:R-:W-:Y:S05]  /*3000*/  @P0 BRA `(.L_x_56) ;  /* 0x0000000000580947 */ /* 0x000fea0003800000 */
[----:B------:R-:W-:-:S13]  /*3010*/  ELECT P0, URZ, PT ;  /* 0x0000000000ff782f */ /* 0x000fda0003800000 */
[----:B------:R-:W-:Y:S05]  /*3020*/  @!P0 BRA `(.L_x_57) ;  /* 0x0000000000608947 */ /* 0x000fea0003800000 */
[----:B------:R-:W-:Y:S01]  /*3030*/  UMOV UR4, 0x10 ;  /* 0x0000001000047882 */ /* 0x000fe20000000000 */
[----:B------:R-:W-:Y:S01]  /*3040*/  HFMA2 R0, -RZ, RZ, 0, 5.9604644775390625e-08 ;  /* 0x00000001ff007431 */ /* 0x000fe200000001ff */
[----:B------:R-:W-:-:S03]  /*3050*/  MOV R3, 0xffff ;  /* 0x0000ffff00037802 */ /* 0x000fc60000000f00 */
[----:B------:R-:W-:Y:S04]  /*3060*/  DEPBAR.LE SB2, 0x36 ;  /* 0x0000ad800000791a */ /* 0x000fe80000000000 */
[----:B------:R-:W2:Y:S02]  /*3070*/  UTCATOMSWS.FIND_AND_SET.ALIGN UP0, UR4, UR4 ;  /* 0x00000004000475e3 */ /* 0x000ea40008000800 */
[----:B--2---:R-:W-:Y:S01]  /*3080*/  MOV R4, UR4 ;  /* 0x0000000400047c02 */ /* 0x004fe20008000f00 */
[----:B------:R-:W-:Y:S06]  /*3090*/  BRA.U UP0, `(.L_x_58) ;  /* 0x0000000100187547 */ /* 0x000fec000b800000 */
.L_x_59:
[----:B------:R-:W-:Y:S05]  /*30a0*/  NANOSLEEP 0x64 ;  /* 0x000000640000795d */ /* 0x000fea0003800000 */
[----:B------:R-:W-:-:S05]  /*30b0*/  UMOV UR4, 0x10 ;  /* 0x0000001000047882 */ /* 0x000fca0000000000 */
[----:B------:R-:W-:Y:S04]  /*30c0*/  DEPBAR.LE SB2, 0x36 ;  /* 0x0000ad800000791a */ /* 0x000fe80000000000 */
[----:B------:R-:W2:Y:S02]  /*30d0*/  UTCATOMSWS.FIND_AND_SET.ALIGN UP0, UR4, UR4 ;  /* 0x00000004000475e3 */ /* 0x000ea40008000800 */
[----:B--2---:R-:W-:Y:S01]  /*30e0*/  MOV R4, UR4 ;  /* 0x0000000400047c02 */ /* 0x004fe20008000f00 */
[----:B------:R-:W-:Y:S05]  /*30f0*/  BRA.U !UP0, `(.L_x_59) ;  /* 0xfffffffd08e87547 */ /* 0x000fea000b83ffff */
.L_x_58:
[-C--:B------:R-:W-:Y:S02]  /*3100*/  SHF.L.U32 R3, R3, R4.reuse, RZ ;  /* 0x0000000403037219 */ /* 0x080fe400000006ff */
[----:B------:R-:W-:Y:S01]  /*3110*/  SHF.L.U32 R0, R0, R4, RZ ;  /* 0x0000000400007219 */ /* 0x000fe200000006ff */
[----:B------:R-:W-:Y:S02]  /*3120*/  IMAD.SHL.U32 R4, R4, 0x20, RZ ;  /* 0x0000002004047824 */ /* 0x000fe400078e00ff */
[----:B------:R2:W-:Y:S04]  /*3130*/  ATOMS.OR RZ, [UR5+0x14], R3 ;  /* 0x00001403ffff798c */ /* 0x0005e8000b000005 */
[----:B------:R2:W-:Y:S04]  /*3140*/  ATOMS.OR RZ, [UR5+0x18], R0 ;  /* 0x00001800ffff798c */ /* 0x0005e8000b000005 */
[----:B------:R2:W-:Y:S01]  /*3150*/  STS [UR6+0x110], R4 ;  /* 0x00011004ff007988 */ /* 0x0005e20008000806 */
[----:B------:R-:W-:Y:S05]  /*3160*/  BRA `(.L_x_57) ;  /* 0x0000000000107947 */ /* 0x000fea0003800000 */
.L_x_56:
[----:B------:R-:W-:Y:S02]  /*3170*/  MOV R0, 0xffffffff ;  /* 0xffffffff00007802 */ /* 0x000fe40000000f00 */
[----:B------:R-:W-:-:S03]  /*3180*/  MOV R4, 0x31b0 ;  /* 0x000031b000047802 */ /* 0x000fc60000000f00 */
[----:B------:R2:W-:Y:S04]  /*3190*/  STS [UR6+0x110], R0 ;  /* 0x00011000ff007988 */ /* 0x0005e80008000806 */
[----:B-12--5:R-:W-:Y:S05]  /*31a0*/  CALL.REL.NOINC `($__internal_1_$__cuda_sm10x_tcgen05_guardrail_trap_phase_invalid_during_alloc) ;  /* 0x00000054001c7944 */ /* 0x026fea0003c00000 */
.L_x_57:
[----:B------:R-:W-:Y:S05]  /*31b0*/  WARPSYNC.ALL ;  /* 0x0000000000007948 */ /* 0x000fea0003800000 */
[----:B------:R-:W3:Y:S01]  /*31c0*/  S2UR UR4, SR_CgaCtaId ;  /* 0x00000000000479c3 */ /* 0x000ee20000008800 */
[----:B------:R-:W-:Y:S01]  /*31d0*/  UMOV UR43, 0x400 ;  /* 0x00000400002b7882 */ /* 0x000fe20000000000 */
[----:B------:R-:W-:-:S06]  /*31e0*/  NOP ;  /* 0x0000000000007918 */ /* 0x000fcc0000000000 */
[----:B------:R-:W-:Y:S06]  /*31f0*/  BAR.ARV 0x6, 0xa0 ;  /* 0x0182800000007b1d */ /* 0x000fec0000002000 */
[----:B------:R-:W4:Y:S01]  /*3200*/  LDCU UR6, c[0x0][0x38c] ;  /* 0x00007180ff0677ac */ /* 0x000f220008000800 */
[----:B------:R-:W-:Y:S01]  /*3210*/  LOP3.LUT R2, R2, 0xffff, RZ, 0xc0, !PT ;  /* 0x0000ffff02027812 */ /* 0x000fe200078ec0ff */
[----:B------:R-:W-:Y:S01]  /*3220*/  IMAD.MOV.U32 R11, RZ, RZ, 0x1 ;  /* 0x00000001ff0b7424 */ /* 0x000fe200078e00ff */
[----:B------:R-:W-:Y:S01]  /*3230*/  CS2R R8, SRZ ;  /* 0x0000000000087805 */ /* 0x000fe2000001ff00 */
[----:B------:R-:W1:Y:S01]  /*3240*/  LDCU UR7, c[0x0][0x38c] ;  /* 0x00007180ff0777ac */ /* 0x000e620008000800 */
[----:B------:R-:W-:Y:S01]  /*3250*/  R2UR UR44, R2 ;  /* 0x00000000022c72ca */ /* 0x000fe200000e0000 */
[----:B------:R-:W-:Y:S01]  /*3260*/  IMAD.MOV.U32 R10, RZ, RZ, RZ ;  /* 0x000000ffff0a7224 */ /* 0x000fe200078e00ff */
[----:B------:R-:W-:Y:S01]  /*3270*/  UMOV UR46, URZ ;  /* 0x000000ff002e7c82 */ /* 0x000fe20008000000 */
[----:B------:R-:W-:Y:S01]  /*3280*/  UMOV UR41, URZ ;  /* 0x000000ff00297c82 */ /* 0x000fe20008000000 */
[----:B---3--:R-:W-:Y:S01]  /*3290*/  ULEA UR43, UR4, UR43, 0x18 ;  /* 0x0000002b042b7291 */ /* 0x008fe2000f8ec0ff */
[----:B------:R-:W-:Y:S01]  /*32a0*/  UMOV UR62, 0x0 ;  /* 0x00000000003e7882 */ /* 0x000fe20000000000 */
[----:B------:R-:W-:-:S02]  /*32b0*/  UMOV UR63, 0x41c04a0 ;  /* 0x041c04a0003f7882 */ /* 0x000fc40000000000 */
[----:B------:R-:W-:Y:S02]  /*32c0*/  UIADD3 UR5, UPT, UPT, UR43, 0x3a00, URZ ;  /* 0x00003a002b057890 */ /* 0x000fe4000fffe0ff */
[----:B------:R-:W-:Y:S02]  /*32d0*/  UIADD3 UR4, UPT, UPT, UR43, 0x13a00, URZ ;  /* 0x00013a002b047890 */ /* 0x000fe4000fffe0ff */
[----:B----4-:R-:W-:Y:S01]  /*32e0*/  UIADD3 UR6, UPT, UPT, UR6, 0xff, URZ ;  /* 0x000000ff06067890 */ /* 0x010fe2000fffe0ff */
[----:B--2---:R-:W2:Y:S01]  /*32f0*/  LDS R0, [UR43+0x110] ;  /* 0x0001102bff007984 */ /* 0x004ea20008000800 */
[----:B------:R-:W-:Y:S02]  /*3300*/  USHF.R.U32.HI UR5, URZ, 0x4, UR5 ;  /* 0x00000004ff057899 */ /* 0x000fe40008011605 */
[----:B------:R-:W-:Y:S02]  /*3310*/  USHF.R.S32.HI UR64, URZ, 0x1f, UR6 ;  /* 0x0000001fff407899 */ /* 0x000fe40008011406 */
[----:B------:R-:W-:-:S02]  /*3320*/  USHF.R.U32.HI UR4, URZ, 0x4, UR4 ;  /* 0x00000004ff047899 */ /* 0x000fc40008011604 */
[----:B------:R-:W-:Y:S02]  /*3330*/  ULEA.HI UR64, UR64, UR6, URZ, 0x8 ;  /* 0x0000000640407291 */ /* 0x000fe4000f8f40ff */
[----:B------:R-:W-:Y:S02]  /*3340*/  ULOP3.LUT UR5, UR5, 0x3fff, URZ, 0xc0, !UPT ;  /* 0x00003fff05057892 */ /* 0x000fe4000f8ec0ff */
[----:B------:R-:W-:Y:S02]  /*3350*/  USHF.R.S32.HI UR64, URZ, 0x8, UR64 ;  /* 0x00000008ff407899 */ /* 0x000fe40008011440 */
[----:B------:R-:W-:Y:S02]  /*3360*/  ULOP3.LUT UR4, UR4, 0x3fff, URZ, 0xc0, !UPT ;  /* 0x00003fff04047892 */ /* 0x000fe4000f8ec0ff */
[----:B------:R-:W-:Y:S01]  /*3370*/  UISETP.LT.AND UP0, UPT, UR64, 0x1, UPT ;  /* 0x000000014000788c */ /* 0x000fe2000bf01270 */
[----:B------:R-:W-:Y:S01]  /*3380*/  UMOV UR60, 0x0 ;  /* 0x00000000003c7882 */ /* 0x000fe20000000000 */
[----:B------:R-:W-:-:S02]  /*3390*/  UMOV UR61, 0x41c04a0 ;  /* 0x041c04a0003d7882 */ /* 0x000fc40000000000 */
[----:B------:R-:W-:Y:S01]  /*33a0*/  USEL UR65, UR64, 0x1, !UP0 ;  /* 0x0000000140417887 */ /* 0x000fe2000c000000 */
[----:B------:R-:W-:Y:S01]  /*33b0*/  UMOV UR58, 0x0 ;  /* 0x00000000003a7882 */ /* 0x000fe20000000000 */
[----:B------:R-:W-:Y:S01]  /*33c0*/  UMOV UR59, 0x41c04a0 ;  /* 0x041c04a0003b7882 */ /* 0x000fe20000000000 */
[----:B------:R-:W-:Y:S01]  /*33d0*/  UMOV UR56, 0x0 ;  /* 0x0000000000387882 */ /* 0x000fe20000000000 */
[----:B------:R-:W-:Y:S01]  /*33e0*/  UMOV UR57, 0x41c04a0 ;  /* 0x041c04a000397882 */ /* 0x000fe20000000000 */
[----:B------:R-:W-:Y:S01]  /*33f0*/  UMOV UR54, 0x0 ;  /* 0x0000000000367882 */ /* 0x000fe20000000000 */
[----:B------:R-:W-:Y:S01]  /*3400*/  UMOV UR55, 0x41c04a0 ;  /* 0x041c04a000377882 */ /* 0x000fe20000000000 */
[----:B------:R-:W-:Y:S01]  /*3410*/  UMOV UR52, 0x0 ;  /* 0x0000000000347882 */ /* 0x000fe20000000000 */
[----:B------:R-:W-:Y:S01]  /*3420*/  UMOV UR53, 0x41c04a0 ;  /* 0x041c04a000357882 */ /* 0x000fe20000000000 */
[----:B------:R-:W-:Y:S02]  /*3430*/  ULOP3.LUT UR45, UR5, 0x10000, URZ, 0xfc, !UPT ;  /* 0x00010000052d7892 */ /* 0x000fe4000f8efcff */
[----:B------:R-:W-:-:S02]  /*3440*/  ULOP3.LUT UR4, UR4, 0x10000, URZ, 0xfc, !UPT ;  /* 0x0001000004047892 */ /* 0x000fc4000f8efcff */
[----:B------:R-:W-:Y:S02]  /*3450*/  UIADD3 UR65, UPT, UPT, -UR65, URZ, URZ ;  /* 0x000000ff41417290 */ /* 0x000fe4000fffe1ff */
[----:B-1----:R-:W-:Y:S01]  /*3460*/  UISETP.GE.AND UP4, UPT, UR7, 0x1, UPT ;  /* 0x000000010700788c */ /* 0x002fe2000bf86270 */
[----:B------:R-:W-:Y:S01]  /*3470*/  UMOV UR50, 0x0 ;  /* 0x0000000000327882 */ /* 0x000fe20000000000 */
[----:B------:R-:W-:Y:S01]  /*3480*/  UMOV UR51, 0x41c04a0 ;  /* 0x041c04a000337882 */ /* 0x000fe20000000000 */
[----:B------:R-:W-:Y:S01]  /*3490*/  UMOV UR48, 0x0 ;  /* 0x0000000000307882 */ /* 0x000fe20000000000 */
[----:B--2---:R-:W-:Y:S01]  /*34a0*/  R2UR UR66, R0 ;  /* 0x00000000004272ca */ /* 0x004fe200000e0000 */
[----:B------:R-:W-:-:S14]  /*34b0*/  UMOV UR49, 0x41c04a0 ;  /* 0x041c04a000317882 */ /* 0x000fdc0000000000 */
.L_x_66:
[----:B------:R-:W-:Y:S02]  /*34c0*/  LEA R0, R10, UR43, 0x3 ;  /* 0x0000002b0a007c11 */ /* 0x000fe4000f8e18ff */
[----:B------:R-:W-:Y:S02]  /*34d0*/  SHF.L.U32 R2, R9, 0x1f, RZ ;  /* 0x0000001f09027819 */ /* 0x000fe400000006ff */
[----:B------:R-:W-:Y:S01]  /*34e0*/  PLOP3.LUT P0, PT, PT, PT, UP4, 0x80, 0x8 ;  /* 0x000000000008781c */ /* 0x000fe20003f0f048 */
[----:B------:R-:W-:Y:S01]  /*34f0*/  VIADD R3, R0, 0x70 ;  /* 0x0000007000037836 */ /* 0x000fe20000000000 */
[----:B-1----:R-:W1:Y:S02]  /*3500*/  SYNCS.PHASECHK.TRANS64.TRYWAIT P1, [R0+URZ+0x60], R2 ;  /* 0x00006002000075a7 */ /* 0x002e6400080211ff */
[----:B-1-3--:R-:W-:Y:S09]  /*3510*/  @!P1 BRA `(.L_x_60) ;  /* 0x0000004c00089947 */ /* 0x00aff20003800000 */
.L_x_118:
[----:B------:R-:W-:Y:S01]  /*3520*/  LEA R4, R10, UR43, 0x4 ;  /* 0x0000002b0a047c11 */ /* 0x000fe2000f8e20ff */
[----:B------:R-:W-:Y:S01]  /*3530*/  @UP4 ULEA UR5, UR41, UR43, 0x3 ;  /* 0x0000002b29054291 */ /* 0x000fe2000f8e18ff */
[----:B------:R-:W-:Y:S01]  /*3540*/  PLOP3.LUT P2, PT, PT, PT, PT, 0x80, 0x8 ;  /* 0x000000000008781c */ /* 0x000fe20003f4f070 */
[----:B------:R-:W-:Y:S01]  /*3550*/  ULEA UR47, UR46, UR43, 0x3 ;  /* 0x0000002b2e2f7291 */ /* 0x000fe2000f8e18ff */
[----:B------:R-:W-:Y:S02]  /*3560*/  PRMT R3, RZ, 0x654, R3 ;  /* 0x00000654ff037816 */ /* 0x000fe40000000003 */
[----:B------:R-:W2:Y:S01]  /*3570*/  LDS.128 R4, [R4+0xf0] ;  /* 0x0000f00004047984 */ /* 0x000ea20000000c00 */
[----:B-1----:R-:W-:Y:S02]  /*3580*/  @P0 SHF.L.U32 R2, R8, 0x1f, RZ ;  /* 0x0000001f08020819 */ /* 0x002fe400000006ff */
[----:B------:R-:W-:Y:S01]  /*3590*/  SHF.L.U32 R0, R11, 0x1f, RZ ;  /* 0x0000001f0b007819 */ /* 0x000fe200000006ff */
[----:B------:R-:W-:Y:S01]  /*35a0*/  @!PT LDS RZ, [RZ] ;  /* 0x00000000fffff984 */ /* 0x000fe20000000800 */
[----:B------:R-:W-:Y:S01]  /*35b0*/  @!PT LDS RZ, [RZ] ;  /* 0x00000000fffff984 */ /* 0x000fe20000000800 */
[----:B------:R-:W-:Y:S01]  /*35c0*/  @!PT LDS RZ, [RZ] ;  /* 0x00000000fffff984 */ /* 0x000fe20000000800 */
[----:B------:R-:W-:Y:S01]  /*35d0*/  @!PT LDS RZ, [RZ] ;  /* 0x00000000fffff984 */ /* 0x000fe20000000800 */
[----:B------:R1:W-:Y:S06]  /*35e0*/  MEMBAR.ALL.CTA ;  /* 0x0000000000007992 */ /* 0x0003ec0000008000 */
[----:B-1----:R-:W1:Y:S02]  /*35f0*/  FENCE.VIEW.ASYNC.S ;  /* 0x00000000000073c6 */ /* 0x002e640000000000 */
[----:B-1----:R1:W-:Y:S01]  /*3600*/  SYNCS.ARRIVE.TRANS64.RED.A1T0 RZ, [R3+URZ], RZ ;  /* 0x000000ff03ff79a7 */ /* 0x0023e200081004ff */
[----:B------:R1:W3:Y:S01]  /*3610*/  @P0 SYNCS.PHASECHK.TRANS64.TRYWAIT P2, [UR5], R2 ;  /* 0x00000002ff0005a7 */ /* 0x0002e20008041105 */
[----:B------:R-:W-:Y:S01]  /*3620*/  ULEA.HI UR5, UR46, UR46, URZ, 0x1 ;  /* 0x0000002e2e057291 */ /* 0x000fe2000f8f08ff */
[----:B--2---:R-:W-:-:S03]  /*3630*/  LOP3.LUT P1, RZ, R6, 0x1, RZ, 0xc0, !PT ;  /* 0x0000000106ff7812 */ /* 0x004fc6000782c0ff */
[----:B------:R-:W-:Y:S02]  /*3640*/  ULOP3.LUT UR6, UR5, 0xffe, URZ, 0xc0, !UPT ;  /* 0x00000ffe05067892 */ /* 0x000fe4000f8ec0ff */
[----:B------:R-:W-:Y:S02]  /*3650*/  USHF.R.U32.HI UR38, URZ, 0x1, UR5 ;  /* 0x00000001ff267899 */ /* 0x000fe40008011605 */
[----:B------:R-:W-:Y:S02]  /*3660*/  UIADD3 UR5, UPT, UPT, -UR6, UR46, URZ ;  /* 0x0000002e06057290 */ /* 0x000fe4000fffe1ff */
[----:B------:R-:W-:-:S04]  /*3670*/  UIMAD UR38, UR38, 0x70, UR66 ;  /* 0x00000070262678a4 */ /* 0x000fc8000f8e0242 */
[----:B------:R-:W-:Y:S01]  /*3680*/  ULEA UR38, UR5, UR38, 0x14 ;  /* 0x0000002605267291 */ /* 0x000fe2000f8ea0ff */
[----:B------:R-:W2:Y:S02]  /*3690*/  SYNCS.PHASECHK.TRANS64.TRYWAIT P0, [UR47+0xa0], R0 ;  /* 0x0000a000ff0075a7 */ /* 0x000ea4000800112f */
[----:B-123--:R-:W-:Y:S09]  /*36a0*/  @!P0 BRA `(.L_x_61) ;  /* 0x0000004800b88947 */ /* 0x00eff20003800000 */
.L_x_120:
[----:B------:R-:W-:Y:S01]  /*36b0*/  IADD3 R10, PT, PT, R10, 0x1, RZ ;  /* 0x000000010a0a7810 */ /* 0x000fe20007ffe0ff */
[----:B------:R-:W-:Y:S06]  /*36c0*/  BRA.U !UP4, `(.L_x_62) ;  /* 0x000000050c107547 */ /* 0x000fec000b800000 */
[----:B------:R-:W-:Y:S01]  /*36d0*/  UPLOP3.LUT UP2, UPT, UPT, UPT, UPT, 0x40, 0x4 ;  /* 0x000000000004789c */ /* 0x000fe20003f4e870 */
[----:B------:R-:W-:Y:S01]  /*36e0*/  UMOV UR40, UR65 ;  /* 0x0000004100287c82 */ /* 0x000fe20008000000 */
[----:B------:R-:W-:Y:S01]  /*36f0*/  UMOV UR39, UR64 ;  /* 0x0000004000277c82 */ /* 0x000fe20008000000 */
[----:B------:R-:W-:-:S08]  /*3700*/  UMOV UR5, UR41 ;  /* 0x0000002900057c82 */ /* 0x000fd00008000000 */
.L_x_65:
[----:B------:R-:W-:Y:S02]  /*3710*/  UIADD3 UR40, UPT, UPT, UR40, 0x1, URZ ;  /* 0x0000000128287890 */ /* 0x000fe4000fffe0ff */
[----:B--2---:R-:W-:Y:S02]  /*3720*/  ULEA UR7, UR5, UR43, 0x3 ;  /* 0x0000002b05077291 */ /* 0x004fe4000f8e18ff */
[----:B------:R-:W-:Y:S01]  /*3730*/  UISETP.NE.AND UP3, UPT, UR40, URZ, UPT ;  /* 0x000000ff2800728c */ /* 0x000fe2000bf65270 */
[----:B---3--:R-:W-:Y:S10]  /*3740*/  @P2 BRA `(.L_x_63) ;  /* 0x00000000000c2947 */ /* 0x008ff40003800000 */
[----:B-1----:R-:W-:Y:S04]  /*3750*/  SHF.L.U32 R2, R8, 0x1f, RZ ;  /* 0x0000001f08027819 */ /* 0x002fe800000006ff */
[----:B------:R-:W1:Y:S02]  /*3760*/  SYNCS.PHASECHK.TRANS64.TRYWAIT P0, [UR7], R2 ;  /* 0x00000002ff0075a7 */ /* 0x000e640008001107 */
[----:B-1----:R-:W-:Y:S05]  /*3770*/  @!P0 BRA `(.L_x_64) ;  /* 0x00000048009c8947 */ /* 0x002fea0003800000 */
.L_x_63:
[----:B------:R-:W-:Y:S01]  /*3780*/  UISETP.NE.AND UP0, UPT, UR39, 0x1, UPT ;  /* 0x000000012700788c */ /* 0x000fe2000bf05270 */
[----:B------:R-:W-:Y:S01]  /*3790*/  PLOP3.LUT P2, PT, PT, PT, PT, 0x80, 0x8 ;  /* 0x000000000008781c */ /* 0x000fe20003f4f070 */
[----:B------:R-:W-:Y:S02]  /*37a0*/  UIADD3 UR6, UPT, UPT, UR5, 0x1, URZ ;  /* 0x0000000105067890 */ /* 0x000fe4000fffe0ff */
[----:B------:R-:W-:Y:S02]  /*37b0*/  UIADD3 UR42, UPT, UPT, UR7, 0x20, URZ ;  /* 0x00000020072a7890 */ /* 0x000fe4000fffe0ff */
[----:B------:R-:W-:Y:S01]  /*37c0*/  UISETP.NE.AND UP1, UPT, UR6, 0x4, UPT ;  /* 0x000000040600788c */ /* 0x000fe2000bf25270 */
[----:B------:R-:W-:Y:S01]  /*37d0*/  PLOP3.LUT P0, PT, PT, PT, UP0, 0x80, 0x8 ;  /* 0x000000000008781c */ /* 0x000fe20003f0f008 */
[----:B------:R-:W-:Y:S02]  /*37e0*/  UIADD3 UR39, UPT, UPT, UR39, -0x1, URZ ;  /* 0xffffffff27277890 */ /* 0x000fe4000fffe0ff */
[----:B------:R-:W-:Y:S02]  /*37f0*/  USEL UR8, URZ, 0x1, UP1 ;  /* 0x00000001ff087887 */ /* 0x000fe40008800000 */
[----:B------:R-:W-:Y:S01]  /*3800*/  USEL UR41, UR6, URZ, UP1 ;  /* 0x000000ff06297287 */ /* 0x000fe20008800000 */
[----:B------:R-:W-:Y:S01]  /*3810*/  UMOV UR7, 0x40004040 ;  /* 0x4000404000077882 */ /* 0x000fe20000000000 */
[----:B------:R-:W-:Y:S02]  /*3820*/  UMOV UR9, 0x40004040 ;  /* 0x4000404000097882 */ /* 0x000fe40000000000 */
[----:B------:R-:W-:Y:S01]  /*3830*/  @UP0 ULEA UR6, UR41, UR43, 0x3 ;  /* 0x0000002b29060291 */ /* 0x000fe2000f8e18ff */
[----:B------:R-:W-:Y:S01]  /*3840*/  LOP3.LUT R8, R8, UR8, RZ, 0x3c, !PT ;  /* 0x0000000808087c12 */ /* 0x000fe2000f8e3cff */
[----:B------:R-:W-:Y:S01]  /*3850*/  ULEA UR8, UR5, UR45, 0xa ;  /* 0x0000002d05087291 */ /* 0x000fe2000f8e50ff */
[----:B------:R-:W-:Y:S02]  /*3860*/  UMOV UR37, 0x40004040 ;  /* 0x4000404000257882 */ /* 0x000fe40000000000 */
[----:B-1----:R-:W-:Y:S01]  /*3870*/  @P0 SHF.L.U32 R0, R8, 0x1f, RZ ;  /* 0x0000001f08000819 */ /* 0x002fe200000006ff */
[----:B------:R-:W-:Y:S02]  /*3880*/  UIADD3 UR34, UPT, UPT, UR8, 0x2, URZ ;  /* 0x0000000208227890 */ /* 0x000fe4000fffe0ff */
[----:B------:R-:W-:Y:S01]  /*3890*/  UIADD3 UR30, UPT, UPT, UR8, 0x4, URZ ;  /* 0x00000004081e7890 */ /* 0x000fe2000fffe0ff */
[----:B------:R2:W3:Y:S01]  /*38a0*/  @P0 SYNCS.PHASECHK.TRANS64.TRYWAIT P2, [UR6], R0 ;  /* 0x00000000ff0005a7 */ /* 0x0004e20008041106 */
[----:B------:R-:W-:Y:S02]  /*38b0*/  UIMAD UR6, UR5, 0x700, UR4 ;  /* 0x00000700050678a4 */ /* 0x000fe4000f8e0204 */
[----:B------:R-:W-:Y:S02]  /*38c0*/  UIADD3 UR26, UPT, UPT, UR8, 0x6, URZ ;  /* 0x00000006081a7890 */ /* 0x000fe4000fffe0ff */
[----:B------:R-:W-:Y:S02]  /*38d0*/  UIADD3 UR36, UPT, UPT, UR6, 0x2, URZ ;  /* 0x0000000206247890 */ /* 0x000fe4000fffe0ff */
[----:B------:R-:W-:Y:S02]  /*38e0*/  UIADD3 UR32, UPT, UPT, UR6, 0x4, URZ ;  /* 0x0000000406207890 */ /* 0x000fe4000fffe0ff */
[----:B------:R-:W-:Y:S01]  /*38f0*/  UIADD3 UR28, UPT, UPT, UR6, 0x6, URZ ;  /* 0x00000006061c7890 */ /* 0x000fe2000fffe0ff */
[----:B------:R2:W-:Y:S01]  /*3900*/  UTCIMMA gdesc[UR8], gdesc[UR6], tmem[UR38], tmem[UR62], idesc[UR63], UP2 ;  /* 0x00ff3e06080075ea */ /* 0x0005e20009000126 */
[----:B------:R-:W-:Y:S02]  /*3910*/  UIADD3 UR24, UPT, UPT, UR6, 0x380, URZ ;  /* 0x0000038006187890 */ /* 0x000fe4000fffe0ff */
[----:B------:R-:W-:Y:S02]  /*3920*/  UIADD3 UR22, UPT, UPT, UR8, 0x200, URZ ;  /* 0x0000020008167890 */ /* 0x000fe4000fffe0ff */
[----:B------:R-:W-:Y:S02]  /*3930*/  UIADD3 UR20, UPT, UPT, UR6, 0x382, URZ ;  /* 0x0000038206147890 */ /* 0x000fe4000fffe0ff */
[----:B------:R-:W-:Y:S02]  /*3940*/  UIADD3 UR18, UPT, UPT, UR8, 0x202, URZ ;  /* 0x0000020208127890 */ /* 0x000fe4000fffe0ff */
[----:B------:R-:W-:Y:S02]  /*3950*/  UIADD3 UR16, UPT, UPT, UR6, 0x384, URZ ;  /* 0x0000038406107890 */ /* 0x000fe4000fffe0ff */
[----:B------:R-:W-:Y:S02]  /*3960*/  UIADD3 UR14, UPT, UPT, UR8, 0x204, URZ ;  /* 0x00000204080e7890 */ /* 0x000fe4000fffe0ff */
[----:B------:R-:W-:Y:S02]  /*3970*/  UIADD3 UR12, UPT, UPT, UR6, 0x386, URZ ;  /* 0x00000386060c7890 */ /* 0x000fe4000fffe0ff */
[----:B------:R-:W-:Y:S02]  /*3980*/  UIADD3 UR10, UPT, UPT, UR8, 0x206, URZ ;  /* 0x00000206080a7890 */ /* 0x000fe4000fffe0ff */
[----:B------:R-:W-:Y:S01]  /*3990*/  UPLOP3.LUT UP2, UPT, UPT, UPT, UPT, 0x80, 0x8 ;  /* 0x000000000008789c */ /* 0x000fe20003f4f070 */
[----:B------:R-:W-:Y:S01]  /*39a0*/  UMOV UR35, 0x40004040 ;  /* 0x4000404000237882 */ /* 0x000fe20000000000 */
[----:B------:R-:W-:Y:S01]  /*39b0*/  UMOV UR33, 0x40004040 ;  /* 0x4000404000217882 */ /* 0x000fe20000000000 */
[----:B------:R2:W-:Y:S01]  /*39c0*/  UTCIMMA gdesc[UR34], gdesc[UR36], tmem[UR38], tmem[UR60], idesc[UR61], UPT ;  /* 0x00ff3c24220075ea */ /* 0x0005e2000b800126 */
        /* <DEDUP_REMOVED lines=14> */
[----:B------:R-:W-:Y:S01]  /*3ab0*/  UMOV UR11, 0x40004040 ;  /* 0x40004040000b7882 */ /* 0x000fe20000000000 */
[----:B------:R2:W-:Y:S01]  /*3ac0*/  UTCIMMA gdesc[UR14], gdesc[UR16], tmem[UR38], tmem[UR50], idesc[UR51], UPT ;  /* 0x00ff32100e0075ea */ /* 0x0005e2000b800126 */
[----:B------:R2:W-:Y:S01]  /*3ad0*/  UTCIMMA gdesc[UR10], gdesc[UR12], tmem[UR38], tmem[UR48], idesc[UR49], UPT ;  /* 0x00ff300c0a0075ea */ /* 0x0005e2000b800126 */
[----:B------:R2:W-:Y:S01]  /*3ae0*/  UTCBAR.MULTICAST [UR42], URZ, UR44 ;  /* 0x000000ff2a0073e9 */ /* 0x0005e2000800082c */
[----:B------:R-:W-:Y:S01]  /*3af0*/  UMOV UR5, UR41 ;  /* 0x0000002900057c82 */ /* 0x000fe20008000000 */
[----:B------:R-:W-:Y:S05]  /*3b00*/  BRA.U UP3, `(.L_x_65) ;  /* 0xfffffffd03007547 */ /* 0x000fea000b83ffff */
.L_x_62:
[----:B------:R-:W-:Y:S01]  /*3b10*/  UIADD3 UR5, UPT, UPT, UR46, 0x1, URZ ;  /* 0x000000012e057890 */ /* 0x000fe2000fffe0ff */
[C---:B------:R-:W-:Y:S01]  /*3b20*/  ISETP.NE.AND P0, PT, R10.reuse, 0x2, PT ;  /* 0x000000020a00780c */ /* 0x040fe20003f05270 */
[----:B--2---:R-:W-:Y:S02]  /*3b30*/  UIADD3 UR6, UPT, UPT, UR47, 0x80, URZ ;  /* 0x000000802f067890 */ /* 0x004fe4000fffe0ff */
[----:B------:R-:W-:Y:S01]  /*3b40*/  UISETP.NE.AND UP0, UPT, UR5, 0x4, UPT ;  /* 0x000000040500788c */ /* 0x000fe2000bf05270 */
[----:B-1----:R-:W-:Y:S02]  /*3b50*/  SEL R0, RZ, 0x1, P0 ;  /* 0x00000001ff007807 */ /* 0x002fe40000000000 */
[----:B------:R-:W-:Y:S01]  /*3b60*/  SEL R10, R10, RZ, P0 ;  /* 0x000000ff0a0a7207 */ /* 0x000fe20000000000 */
[----:B------:R-:W-:Y:S01]  /*3b70*/  USEL UR7, URZ, 0x1, UP0 ;  /* 0x00000001ff077887 */ /* 0x000fe20008000000 */
[----:B------:R-:W-:Y:S01]  /*3b80*/  LOP3.LUT R9, R9, R0, RZ, 0x3c, !PT ;  /* 0x0000000009097212 */ /* 0x000fe200078e3cff */
[----:B------:R-:W-:Y:S01]  /*3b90*/  USEL UR46, UR5, URZ, UP0 ;  /* 0x000000ff052e7287 */ /* 0x000fe20008000000 */
[----:B------:R1:W-:Y:S03]  /*3ba0*/  UTCBAR [UR6], URZ ;  /* 0x000000ff060073e9 */ /* 0x0003e600080000ff */
[----:B------:R-:W-:Y:S01]  /*3bb0*/  LOP3.LUT R11, R11, UR7, RZ, 0x3c, !PT ;  /* 0x000000070b0b7c12 */ /* 0x000fe2000f8e3cff */
[----:B------:R-:W-:Y:S07]  /*3bc0*/  @P1 BRA `(.L_x_66) ;  /* 0xfffffff8003c1947 */ /* 0x000fee000383ffff */
[----:B------:R-:W2:Y:S01]  /*3bd0*/  S2UR UR8, SR_CgaCtaId ;  /* 0x00000000000879c3 */ /* 0x000ea20000008800 */
[----:B------:R-:W-:Y:S01]  /*3be0*/  ELECT P0, URZ, PT ;  /* 0x0000000000ff782f */ /* 0x000fe20003800000 */
[----:B------:R-:W-:Y:S01]  /*3bf0*/  IMAD.MOV.U32 R0, RZ, RZ, 0x1 ;  /* 0x00000001ff007424 */ /* 0x000fe200078e00ff */
[----:B------:R-:W-:Y:S01]  /*3c00*/  UIADD3 UR43, UPT, UPT, UR43, 0xa0, URZ ;  /* 0x000000a02b2b7890 */ /* 0x000fe2000fffe0ff */
[----:B------:R-:W-:Y:S01]  /*3c10*/  SHF.L.U32 R2, R11, 0x1f, RZ ;  /* 0x0000001f0b027819 */ /* 0x000fe200000006ff */
[----:B------:R-:W-:-:S03]  /*3c20*/  UMOV UR4, 0x40 ;  /* 0x0000004000047882 */ /* 0x000fc60000000000 */
[----:B------:R-:W-:Y:S01]  /*3c30*/  UVIRTCOUNT.DEALLOC.SMPOOL 0x80 ;  /* 0x000000800000784c */ /* 0x000fe20000000000 */
[----:B--2---:R-:W-:Y:S02]  /*3c40*/  ULEA UR8, UR8, UR4, 0x18 ;  /* 0x0000000408087291 */ /* 0x004fe4000f8ec0ff */
[----:B------:R-:W-:-:S07]  /*3c50*/  ULEA UR4, UR46, UR43, 0x3 ;  /* 0x0000002b2e047291 */ /* 0x000fce000f8e18ff */
[----:B------:R2:W-:Y:S02]  /*3c60*/  @P0 STS.U8 [UR8+0x1c], R0 ;  /* 0x00001c00ff000988 */ /* 0x0005e40008000008 */
[----:B------:R-:W4:Y:S02]  /*3c70*/  SYNCS.PHASECHK.TRANS64.TRYWAIT P0, [UR4], R2 ;  /* 0x00000002ff0075a7 */ /* 0x000f240008001104 */
[----:B--2-4-:R-:W-:Y:S05]  /*3c80*/  @!P0 BRA `(.L_x_67) ;  /* 0x0000004400708947 */ /* 0x014fea0003800000 */
.L_x_123:
[----:B------:R-:W-:-:S04]  /*3c90*/  UIADD3 UR4, UPT, UPT, UR46, 0x1, URZ ;  /* 0x000000012e047890 */ /* 0x000fc8000fffe0ff */
[----:B------:R-:W-:-:S04]  /*3ca0*/  UISETP.NE.AND UP0, UPT, UR4, 0x4, UPT ;  /* 0x000000040400788c */ /* 0x000fc8000bf05270 */
[----:B-1----:R-:W-:Y:S02]  /*3cb0*/  USEL UR6, URZ, 0x1, UP0 ;  /* 0x00000001ff067887 */ /* 0x002fe40008000000 */
[----:B------:R-:W-:-:S04]  /*3cc0*/  USEL UR4, UR4, URZ, UP0 ;  /* 0x000000ff04047287 */ /* 0x000fc80008000000 */
[----:B------:R-:W-:Y:S01]  /*3cd0*/  ULEA UR5, UR4, UR43, 0x3 ;  /* 0x0000002b04057291 */ /* 0x000fe2000f8e18ff */
[----:B--2---:R-:W-:-:S04]  /*3ce0*/  LOP3.LUT R2, R11, UR6, RZ, 0x3c, !PT ;  /* 0x000000060b027c12 */ /* 0x004fc8000f8e3cff */
[----:B------:R-:W-:-:S04]  /*3cf0*/  SHF.L.U32 R3, R2, 0x1f, RZ ;  /* 0x0000001f02037819 */ /* 0x000fc800000006ff */
[----:B------:R-:W1:Y:S02]  /*3d00*/  SYNCS.PHASECHK.TRANS64.TRYWAIT P0, [UR5], R3 ;  /* 0x00000003ff0075a7 */ /* 0x000e640008001105 */
[----:B-1----:R-:W-:Y:S05]  /*3d10*/  @!P0 BRA `(.L_x_68) ;  /* 0x0000004400648947 */ /* 0x002fea0003800000 */
.L_x_125:
        /* <DEDUP_REMOVED lines=9> */
.L_x_127:
[----:B------:R-:W-:-:S04]  /*3db0*/  UIADD3 UR4, UPT, UPT, UR4, 0x1, URZ ;  /* 0x0000000104047890 */ /* 0x000fc8000fffe0ff */
[----:B------:R-:W-:-:S04]  /*3dc0*/  UISETP.NE.AND UP0, UPT, UR4, 0x4, UPT ;  /* 0x000000040400788c */ /* 0x000fc8000bf05270 */
[----:B------:R-:W-:Y:S02]  /*3dd0*/  USEL UR5, URZ, 0x1, UP0 ;  /* 0x00000001ff057887 */ /* 0x000fe40008000000 */
[----:B------:R-:W-:-:S04]  /*3de0*/  USEL UR4, UR4, URZ, UP0 ;  /* 0x000000ff04047287 */ /* 0x000fc80008000000 */
[----:B------:R-:W-:Y:S01]  /*3df0*/  ULEA UR4, UR4, UR43, 0x3 ;  /* 0x0000002b04047291 */ /* 0x000fe2000f8e18ff */
[----:B------:R-:W-:-:S04]  /*3e00*/  LOP3.LUT R2, R2, UR5, RZ, 0x3c, !PT ;  /* 0x0000000502027c12 */ /* 0x000fc8000f8e3cff */
[----:B------:R-:W-:-:S04]  /*3e10*/  SHF.L.U32 R2, R2, 0x1f, RZ ;  /* 0x0000001f02027819 */ /* 0x000fc800000006ff */
[----:B------:R-:W2:Y:S02]  /*3e20*/  SYNCS.PHASECHK.TRANS64.TRYWAIT P0, [UR4], R2 ;  /* 0x00000002ff0075a7 */ /* 0x000ea40008001104 */
[----:B--2---:R-:W-:Y:S05]  /*3e30*/  @!P0 BRA `(.L_x_70) ;  /* 0x00000044004c8947 */ /* 0x004fea0003800000 */
.L_x_129:
[----:B------:R-:W-:Y:S01]  /*3e40*/  NOP ;  /* 0x0000000000007918 */ /* 0x000fe20000000000 */
[----:B-1----:R-:W1:Y:S01]  /*3e50*/  LDS R0, [UR8+0x14] ;  /* 0x00001408ff007984 */ /* 0x002e620008000800 */
[----:B------:R-:W-:Y:S01]  /*3e60*/  ULOP3.LUT UR4, UR66, 0xffff, URZ, 0xc0, !UPT ;  /* 0x0000ffff42047892 */ /* 0x000fe2000f8ec0ff */
[----:B------:R-:W-:Y:S01]  /*3e70*/  UMOV UR5, 0xffff ;  /* 0x0000ffff00057882 */ /* 0x000fe20000000000 */
[----:B------:R-:W-:Y:S02]  /*3e80*/  UMOV UR6, 0x1 ;  /* 0x0000000100067882 */ /* 0x000fe40000000000 */
[----:B------:R-:W-:-:S04]  /*3e90*/  USHF.R.U32.HI UR4, URZ, 0x5, UR4 ;  /* 0x00000005ff047899 */ /* 0x000fc80008011604 */
[----:B------:R-:W-:Y:S02]  /*3ea0*/  USHF.L.U32 UR5, UR5, UR4, URZ ;  /* 0x0000000405057299 */ /* 0x000fe400080006ff */
[----:B------:R-:W-:-:S04]  /*3eb0*/  USHF.L.U32 UR4, UR6, UR4, URZ ;  /* 0x0000000406047299 */ /* 0x000fc800080006ff */
[----:B-1----:R-:W-:-:S04]  /*3ec0*/  LOP3.LUT R0, R0, UR5, RZ, 0xc0, !PT ;  /* 0x0000000500007c12 */ /* 0x002fc8000f8ec0ff */
[----:B------:R-:W-:-:S13]  /*3ed0*/  ISETP.NE.AND P0, PT, R0, UR5, PT ;  /* 0x0000000500007c0c */ /* 0x000fda000bf05270 */
[----:B------:R-:W-:Y:S05]  /*3ee0*/  @P0 BRA `(.L_x_71) ;  /* 0x0000000000580947 */ /* 0x000fea0003800000 */
[----:B------:R-:W1:Y:S02]  /*3ef0*/  LDS R0, [UR8+0x18] ;  /* 0x00001808ff007984 */ /* 0x000e640008000800 */
[----:B-1----:R-:W-:-:S04]  /*3f00*/  LOP3.LUT R0, R0, UR4, RZ, 0xc0, !PT ;  /* 0x0000000400007c12 */ /* 0x002fc8000f8ec0ff */
[----:B------:R-:W-:-:S13]  /*3f10*/  ISETP.NE.AND P0, PT, R0, UR4, PT ;  /* 0x0000000400007c0c */ /* 0x000fda000bf05270 */
[----:B------:R-:W-:Y:S05]  /*3f20*/  @P0 BRA `(.L_x_72) ;  /* 0x00000000003c0947 */ /* 0x000fea0003800000 */
[----:B------:R-:W1:Y:S01]  /*3f30*/  S2R R2, SR_LANEID ;  /* 0x0000000000027919 */ /* 0x000e620000000000 */
[----:B------:R-:W-:-:S06]  /*3f40*/  ULOP3.LUT UR5, URZ, UR5, URZ, 0x33, !UPT ;  /* 0x00000005ff057292 */ /* 0x000fcc000f8e33ff */
[----:B------:R-:W-:-:S04]  /*3f50*/  IMAD.U32 R0, RZ, RZ, UR5 ;  /* 0x00000005ff007e24 */ /* 0x000fc8000f8e00ff */
[----:B------:R2:W4:Y:S02]  /*3f60*/  REDUX UR7, R0 ;  /* 0x00000000000773c4 */ /* 0x0005240000000000 */
[----:B------:R1:W-:Y:S01]  /*3f70*/  UTCATOMSWS.AND URZ, UR5 ;  /* 0x0000000500ff79e3 */ /* 0x0003e20008000000 */
[----:B--2---:R-:W-:Y:S01]  /*3f80*/  LOP3.LUT R0, RZ, UR4, RZ, 0x33, !PT ;  /* 0x00000004ff007c12 */ /* 0x004fe2000f8e33ff */
[----:B------:R-:W-:Y:S02]  /*3f90*/  VOTEU.ANY UR4, UPT, PT ;  /* 0x0000000000047886 */ /* 0x000fe400038e0100 */
[----:B------:R-:W-:Y:S02]  /*3fa0*/  UFLO.U32 UR4, UR4 ;  /* 0x00000004000472bd */ /* 0x000fe400080e0000 */
[----:B------:R-:W2:Y:S04]  /*3fb0*/  REDUX UR6, R0 ;  /* 0x00000000000673c4 */ /* 0x000ea80000000000 */
[----:B-1----:R-:W-:-:S02]  /*3fc0*/  ISETP.EQ.U32.AND P0, PT, R2, UR4, PT ;  /* 0x0000000402007c0c */ /* 0x002fc4000bf02070 */
[----:B----4-:R-:W-:-:S11]  /*3fd0*/  MOV R2, UR7 ;  /* 0x0000000700027c02 */ /* 0x010fd60008000f00 */
[----:B------:R1:W-:Y:S01]  /*3fe0*/  @P0 ATOMS.AND RZ, [UR8+0x14], R2 ;  /* 0x00001402ffff098c */ /* 0x0003e2000a800008 */
[----:B--2---:R-:W-:-:S05]  /*3ff0*/  IMAD.U32 R0, RZ, RZ, UR6 ;  /* 0x00000006ff007e24 */ /* 0x004fca000f8e00ff */
[----:B------:R1:W-:Y:S01]  /*4000*/  @P0 ATOMS.AND RZ, [UR8+0x18], R0 ;  /* 0x00001800ffff098c */ /* 0x0003e2000a800008 */
[----:B------:R-:W-:Y:S05]  /*4010*/  BRA `(.L_x_73) ;  /* 0x0000000000147947 */ /* 0x000fea0003800000 */
.L_x_72:
[----:B------:R-:W-:Y:S02]  /*4020*/  MOV R2, 0x4040 ;  /* 0x0000404000027802 */ /* 0x000fe40000000f00 */
[----:B---3-5:R-:W-:Y:S05]  /*4030*/  CALL.REL.NOINC `($__internal_0_$__cuda_sm10x_tcgen05_guardrail_trap_col_being_dealloced_not_returned_by_alloc) ;  /* 0x00000044006c7944 */ /* 0x028fea0003c00000 */
[----:B------:R-:W-:Y:S05]  /*4040*/  BRA `(.L_x_73) ;  /* 0x0000000000087947 */ /* 0x000fea0003800000 */
.L_x_71:
[----:B------:R-:W-:Y:S02]  /*4050*/  MOV R2, 0x4070 ;  /* 0x0000407000027802 */ /* 0x000fe40000000f00 */
[----:B---3-5:R-:W-:Y:S05]  /*4060*/  CALL.REL.NOINC `($__internal_2_$__cuda_sm10x_tcgen05_guardrail_trap_unallocated_columns_being_dealloced) ;  /* 0x0000004400787944 */ /* 0x028fea0003c00000 */
.L_x_73:
[----:B------:R-:W-:Y:S01]  /*4070*/  NOP ;  /* 0x0000000000007918 */ /* 0x000fe20000000000 */
[----:B------:R-:W-:Y:S05]  /*4080*/  EXIT ;  /* 0x000000000000794d */ /* 0x000fea0003800000 */
.L_x_55:
[----:B------:R-:W-:-:S09]  /*4090*/  UISETP.NE.OR UP0, UPT, UR20, 0x3, !UP3 ;  /* 0x000000031400788c */ /* 0x000fd2000df05670 */
[----:B------:R-:W-:Y:S05]  /*40a0*/  BRA.U UP0, `(.L_x_74) ;  /* 0x0000000d00b47547 */ /* 0x000fea000b800000 */
[----:B------:R-:W2:Y:S01]  /*40b0*/  LDCU.64 UR4, c[0x0][0x888] ;  /* 0x00011100ff0477ac */ /* 0x000ea20008000a00 */
[----:B------:R-:W3:Y:S01]  /*40c0*/  LDC.64 R12, c[0x0][0x348] ;  /* 0x0000d200ff0c7b82 */ /* 0x000ee20000000a00 */
[----:B------:R-:W-:Y:S02]  /*40d0*/  HFMA2 R9, -RZ, RZ, 0, 0 ;  /* 0x00000000ff097431 */ /* 0x000fe400000001ff */
[----:B------:R-:W-:Y:S01]  /*40e0*/  IMAD.MOV.U32 R11, RZ, RZ, 0x1 ;  /* 0x00000001ff0b7424 */ /* 0x000fe200078e00ff */
[----:B------:R-:W4:Y:S01]  /*40f0*/  LDCU UR38, c[0x0][0x370] ;  /* 0x00006e00ff2677ac */ /* 0x000f220008000800 */
[----:B------:R-:W-:Y:S01]  /*4100*/  IMAD.MOV.U32 R10, RZ, RZ, RZ ;  /* 0x000000ffff0a7224 */ /* 0x000fe200078e00ff */
[----:B------:R-:W-:Y:S01]  /*4110*/  MOV R8, 0x1c00 ;  /* 0x00001c0000087802 */ /* 0x000fe20000000f00 */
[----:B------:R-:W4:Y:S01]  /*4120*/  LDCU.128 UR52, c[0x0][0xb10] ;  /* 0x00016200ff3477ac */ /* 0x000f220008000c00 */
[----:B------:R-:W1:Y:S01]  /*4130*/  LDCU UR37, c[0x0][0x374] ;  /* 0x00006e80ff2577ac */ /* 0x000e620008000800 */
[----:B------:R-:W1:Y:S01]  /*4140*/  LDCU.64 UR30, c[0x0][0x890] ;  /* 0x00011200ff1e77ac */ /* 0x000e620008000a00 */
[----:B--2---:R-:W-:Y:S01]  /*4150*/  UISETP.NE.U32.AND UP0, UPT, UR4, URZ, UPT ;  /* 0x000000ff0400728c */ /* 0x004fe2000bf05070 */
[----:B------:R-:W2:Y:S01]  /*4160*/  LDCU UR15, c[0x0][0xb0c] ;  /* 0x00016180ff0f77ac */ /* 0x000ea20008000800 */
[----:B------:R-:W3:Y:S01]  /*4170*/  LDCU UR43, c[0x0][0xb20] ;  /* 0x00016400ff2b77ac */ /* 0x000ee20008000800 */
[----:B------:R-:W3:Y:S01]  /*4180*/  LDCU UR4, c[0x0][0xb30] ;  /* 0x00016600ff0477ac */ /* 0x000ee20008000800 */
[----:B------:R-:W-:Y:S01]  /*4190*/  UMOV UR21, 0x400 ;  /* 0x0000040000157882 */ /* 0x000fe20000000000 */
[----:B----4-:R-:W-:-:S02]  /*41a0*/  UIMAD.WIDE.U32 UR6, UR38, UR52, URZ ;  /* 0x00000034260672a5 */ /* 0x010fc4000f8e00ff */
[----:B-1----:R-:W-:Y:S02]  /*41b0*/  UIMAD.WIDE.U32 UR8, UR37, UR55, URZ ;  /* 0x00000037250872a5 */ /* 0x002fe4000f8e00ff */
[----:B------:R-:W-:Y:S02]  /*41c0*/  ULEA UR21, UR50, UR21, 0x18 ;  /* 0x0000001532157291 */ /* 0x000fe4000f8ec0ff */
[----:B------:R-:W-:Y:S02]  /*41d0*/  USEL UR42, URZ, 0x1, UP5 ;  /* 0x00000001ff2a7887 */ /* 0x000fe4000a800000 */
[----:B------:R-:W-:Y:S02]  /*41e0*/  UISETP.NE.AND.EX UP5, UPT, UR5, URZ, UPT, UP0 ;  /* 0x000000ff0500728c */ /* 0x000fe4000bfa5300 */
[----:B------:R-:W-:Y:S02]  /*41f0*/  UISETP.NE.U32.AND UP6, UPT, UR30, URZ, UPT ;  /* 0x000000ff1e00728c */ /* 0x000fe4000bfc5070 */
[----:B------:R-:W-:-:S02]  /*4200*/  UIADD3 UR5, UPT, UPT, UR21, 0x40, URZ ;  /* 0x0000004015057890 */ /* 0x000fc4000fffe0ff */
[----:B------:R-:W-:Y:S01]  /*4210*/  UISETP.NE.AND UP0, UPT, UR41, 0x1, UPT ;  /* 0x000000012900788c */ /* 0x000fe2000bf05270 */
[----:B------:R-:W-:Y:S01]  /*4220*/  UMOV UR40, UR7 ;  /* 0x0000000700287c82 */ /* 0x000fe20008000000 */
[----:B------:R-:W-:Y:S01]  /*4230*/  UMOV UR39, UR9 ;  /* 0x0000000900277c82 */ /* 0x000fe20008000000 */
[----:B--2---:R-:W-:Y:S02]  /*4240*/  UISETP.NE.AND UP0, UPT, UR15, 0x1, UPT ;  /* 0x000000010f00788c */ /* 0x004fe4000bf05270 */
[----:B------:R-:W-:Y:S02]  /*4250*/  UPLOP3.LUT UP1, UPT, UPT, UPT, UPT, 0x40, 0x4 ;  /* 0x000000000004789c */ /* 0x000fe40003f2e870 */
[----:B------:R-:W-:Y:S01]  /*4260*/  UISETP.GE.AND UP3, UPT, UR41, 0x1, UPT ;  /* 0x000000012900788c */ /* 0x000fe2000bf66270 */
[----:B------:R-:W1:Y:S01]  /*4270*/  LDCU.64 UR22, c[0x0][0xb28] ;  /* 0x00016500ff1677ac */ /* 0x000e620008000a00 */
[----:B------:R-:W-:Y:S02]  /*4280*/  UISETP.NE.AND.EX UP6, UPT, UR31, URZ, UPT, UP6 ;  /* 0x000000ff1f00728c */ /* 0x000fe4000bfc5360 */
[----:B------:R-:W-:-:S02]  /*4290*/  UPRMT UR50, UR50, 0x654, UR5 ;  /* 0x0000065432327896 */ /* 0x000fc40008000005 */
[----:B------:R-:W-:Y:S02]  /*42a0*/  USHF.R.U32.HI UR40, URZ, UR53, UR40 ;  /* 0x00000035ff287299 */ /* 0x000fe40008011628 */
[----:B---3--:R-:W-:Y:S02]  /*42b0*/  USHF.R.U32.HI UR39, URZ, UR43, UR39 ;  /* 0x0000002bff277299 */ /* 0x008fe40008011627 */
[----:B------:R-:W-:Y:S02]  /*42c0*/  UISETP.NE.AND UP0, UPT, UR54, 0x1, UPT ;  /* 0x000000013600788c */ /* 0x000fe4000bf05270 */
[----:B------:R-:W-:-:S11]  /*42d0*/  UISETP.NE.AND UP4, UPT, UR4, 0x1, UPT ;  /* 0x000000010400788c */ /* 0x000fd6000bf85270 */
.L_x_82:
[C---:B------:R-:W-:Y:S02]  /*42e0*/  LEA R3, R10.reuse, UR21, 0x3 ;  /* 0x000000150a037c11 */ /* 0x040fe4000f8e18ff */
[----:B------:R-:W-:Y:S02]  /*42f0*/  SHF.L.U32 R0, R9, 0x1f, RZ ;  /* 0x0000001f09007819 */ /* 0x000fe400000006ff */
[----:B------:R-:W-:Y:S02]  /*4300*/  LEA R4, R10, UR21, 0x4 ;  /* 0x000000150a047c11 */ /* 0x000fe4000f8e20ff */
[----:B--2---:R-:W2:Y:S02]  /*4310*/  SYNCS.PHASECHK.TRANS64.TRYWAIT P0, [R3+URZ+0x60], R0 ;  /* 0x00006000030075a7 */ /* 0x004ea400080011ff */
[----:B--2---:R-:W-:Y:S05]  /*4320*/  @!P0 BRA `(.L_x_75) ;  /* 0x0000004000288947 */ /* 0x004fea0003800000 */
.L_x_130:
[----:B------:R-:W3:Y:S01]  /*4330*/  LDS.128 R4, [R4+0xf0] ;  /* 0x0000f00004047984 */ /* 0x000ee20000000c00 */
[----:B------:R-:W-:Y:S01]  /*4340*/  UISETP.GE.AND UP0, UPT, UR41, 0x1, UPT ;  /* 0x000000012900788c */ /* 0x000fe2000bf06270 */
[----:B------:R-:W-:Y:S01]  /*4350*/  @!PT LDS RZ, [RZ] ;  /* 0x00000000fffff984 */ /* 0x000fe20000000800 */
[----:B------:R-:W-:Y:S01]  /*4360*/  @!PT LDS RZ, [RZ] ;  /* 0x00000000fffff984 */ /* 0x000fe20000000800 */
[----:B------:R-:W-:Y:S01]  /*4370*/  @!PT LDS RZ, [RZ] ;  /* 0x00000000fffff984 */ /* 0x000fe20000000800 */
[----:B------:R-:W-:Y:S01]  /*4380*/  @!PT LDS RZ, [RZ] ;  /* 0x00000000fffff984 */ /* 0x000fe20000000800 */
[----:B------:R4:W-:Y:S06]  /*4390*/  MEMBAR.ALL.CTA ;  /* 0x0000000000007992 */ /* 0x0009ec0000008000 */
[----:B----4-:R-:W4:Y:S01]  /*43a0*/  FENCE.VIEW.ASYNC.S ;  /* 0x00000000000073c6 */ /* 0x010f220000000000 */
[----:B---3--:R-:W-:Y:S11]  /*43b0*/  LOP3.LUT P0, RZ, R6, 0x1, RZ, 0xc0, !PT ;  /* 0x0000000106ff7812 */ /* 0x008ff6000780c0ff */
[----:B------:R-:W-:Y:S02]  /*43c0*/  @!UPT UIADD3 URZ, UPT, UPT, URZ, URZ, URZ ;  /* 0x000000fffffff290 */ /* 0x000fe4000fffe0ff */
[----:B----4-:R-:W-:Y:S01]  /*43d0*/  VOTEU.ANY UP3, P0 ;  /* 0x0000000000ff7886 */ /* 0x010fe20000060100 */
[----:B------:R-:W-:Y:S11]  /*43e0*/  PLOP3.LUT P0, PT, PT, PT, UP3, 0x80, 0x8 ;  /* 0x000000000008781c */ /* 0x000ff60003f0f038 */
[----:B------:R-:W-:Y:S02]  /*43f0*/  @!UPT UIADD3 URZ, UPT, UPT, URZ, URZ, URZ ;  /* 0x000000fffffff290 */ /* 0x000fe4000fffe0ff */
[----:B--2---:R-:W-:Y:S02]  /*4400*/  @P0 SHF.R.U32.HI R0, RZ, 0x10, R5 ;  /* 0x00000010ff000819 */ /* 0x004fe40000011605 */
[----:B------:R-:W-:Y:S02]  /*4410*/  @P0 MOV R2, R4 ;  /* 0x0000000400020202 */ /* 0x000fe40000000f00 */
[----:B------:R-:W-:Y:S01]  /*4420*/  @P0 R2UR UR4, R0 ;  /* 0x00000000000402ca */ /* 0x000fe200000e0000 */
[----:B------:R-:W-:Y:S01]  /*4430*/  VIADD R0, R3, 0x70 ;  /* 0x0000007003007836 */ /* 0x000fe20000000000 */
[----:B------:R-:W-:Y:S02]  /*4440*/  @P0 LOP3.LUT R4, R5, 0xffff, RZ, 0xc0, !PT ;  /* 0x0000ffff05040812 */ /* 0x000fe400078ec0ff */
[----:B------:R-:W-:Y:S02]  /*4450*/  @P0 R2UR UR6, R2 ;  /* 0x00000000020602ca */ /* 0x000fe400000e0000 */
[----:B------:R-:W-:Y:S02]  /*4460*/  PRMT R0, RZ, 0x654, R0 ;  /* 0x00000654ff007816 */ /* 0x000fe40000000000 */
[----:B------:R-:W-:Y:S02]  /*4470*/  @P0 R2UR UR5, R4 ;  /* 0x00000000040502ca */ /* 0x000fe400000e0000 */
[----:B------:R2:W-:Y:S03]  /*4480*/  SYNCS.ARRIVE.TRANS64.RED.A1T0 RZ, [R0+URZ], RZ ;  /* 0x000000ff00ff79a7 */ /* 0x0005e600081004ff */
[----:B------:R-:W-:Y:S04]  /*4490*/  @UP3 UMOV UR29, UR4 ;  /* 0x00000004001d3c82 */ /* 0x000fe80008000000 */
[----:B------:R-:W-:Y:S04]  /*44a0*/  @UP3 UMOV UR14, UR6 ;  /* 0x00000006000e3c82 */ /* 0x000fe80008000000 */
[----:B------:R-:W-:Y:S01]  /*44b0*/  @UP3 UMOV UR13, UR5 ;  /* 0x00000005000d3c82 */ /* 0x000fe20008000000 */
[----:B------:R-:W-:Y:S05]  /*44c0*/  BRA.U !UP0, `(.L_x_76) ;  /* 0x0000000108c07547 */ /* 0x000fea000b800000 */
[----:B------:R-:W-:Y:S02]  /*44d0*/  UIMAD.WIDE.U32 UR8, UR13, UR55, URZ ;  /* 0x000000370d0872a5 */ /* 0x000fe4000f8e00ff */
[----:B------:R-:W-:Y:S02]  /*44e0*/  UP2UR UR12, UPR, URZ, 0x4 ;  /* 0x00000004ff0c7883 */ /* 0x000fe40008000000 */
[----:B------:R-:W-:Y:S02]  /*44f0*/  UISETP.NE.AND UP2, UPT, UR54, 0x1, UPT ;  /* 0x000000013600788c */ /* 0x000fe4000bf45270 */
[----:B------:R-:W-:Y:S02]  /*4500*/  UIMAD.WIDE.U32 UR10, UR14, UR52, URZ ;  /* 0x000000340e0a72a5 */ /* 0x000fe4000f8e00ff */
[----:B------:R-:W-:Y:S02]  /*4510*/  USEL UR4, UR37, UR39, !UP2 ;  /* 0x0000002725047287 */ /* 0x000fe4000d000000 */
[----:B------:R-:W-:Y:S02]  /*4520*/  UISETP.NE.AND UP0, UPT, UR15, 0x1, UPT ;  /* 0x000000010f00788c */ /* 0x000fe4000bf05270 */
[----:B------:R-:W-:Y:S02]  /*4530*/  UP2UR UR20, UPR, URZ, 0x2 ;  /* 0x00000002ff147883 */ /* 0x000fe40008000000 */
[----:B------:R-:W-:Y:S02]  /*4540*/  UISETP.NE.AND UP1, UPT, UR41, 0x1, UPT ;  /* 0x000000012900788c */ /* 0x000fe4000bf25270 */
[----:B-1----:R-:W-:Y:S02]  /*4550*/  UIMAD.WIDE.U32 UR16, UR4, UR22, URZ ;  /* 0x00000016041072a5 */ /* 0x002fe4000f8e00ff */
[----:B------:R-:W-:Y:S01]  /*4560*/  USEL UR7, UR38, UR40, !UP0 ;  /* 0x0000002826077287 */ /* 0x000fe2000c000000 */
[----:B------:R-:W-:Y:S02]  /*4570*/  UMOV UR5, UR9 ;  /* 0x0000000900057c82 */ /* 0x000fe40008000000 */
[----:B------:R-:W-:Y:S02]  /*4580*/  USHF.R.U32.HI UR6, URZ, UR43, UR5 ;  /* 0x0000002bff067299 */ /* 0x000fe40008011605 */
[----:B------:R-:W-:Y:S02]  /*4590*/  UIMAD.WIDE.U32 UR18, UR7, UR22, URZ ;  /* 0x00000016071272a5 */ /* 0x000fe4000f8e00ff */
[----:B------:R-:W-:Y:S02]  /*45a0*/  USEL UR6, UR13, UR6, !UP2 ;  /* 0x000000060d067287 */ /* 0x000fe4000d000000 */
[----:B------:R-:W-:Y:S01]  /*45b0*/  UISETP.NE.AND UP2, UPT, UR12, URZ, UPT ;  /* 0x000000ff0c00728c */ /* 0x000fe2000bf45270 */
[----:B------:R-:W-:Y:S01]  /*45c0*/  UMOV UR5, UR11 ;  /* 0x0000000b00057c82 */ /* 0x000fe20008000000 */
[----:B------:R-:W-:Y:S02]  /*45d0*/  UIMAD.WIDE.U32 UR10, UR6, UR22, URZ ;  /* 0x00000016060a72a5 */ /* 0x000fe4000f8e00ff */
[----:B------:R-:W-:Y:S03]  /*45e0*/  USHF.R.U32.HI UR8, URZ, UR53, UR5 ;  /* 0x00000035ff087299 */ /* 0x000fe60008011605 */
[----:B------:R-:W-:Y:S02]  /*45f0*/  UMOV UR5, UR17 ;  /* 0x0000001100057c82 */ /* 0x000fe40008000000 */
[----:B------:R-:W-:Y:S03]  /*4600*/  @UP1 USHF.R.U32.HI UR4, URZ, UR23, UR5 ;  /* 0x00000017ff041299 */ /* 0x000fe60008011605 */
[----:B------:R-:W-:Y:S01]  /*4610*/  UMOV UR5, UR19 ;  /* 0x0000001300057c82 */ /* 0x000fe20008000000 */
[----:B------:R-:W-:Y:S02]  /*4620*/  UIMAD UR4, UR41, UR4, URZ ;  /* 0x00000004290472a4 */ /* 0x000fe4000f8e02ff */
[----:B------:R-:W-:Y:S02]  /*4630*/  @UP1 USHF.R.U32.HI UR7, URZ, UR23, UR5 ;  /* 0x00000017ff071299 */ /* 0x000fe40008011605 */
[----:B------:R-:W-:Y:S02]  /*4640*/  USEL UR5, UR14, UR8, !UP0 ;  /* 0x000000080e057287 */ /* 0x000fe4000c000000 */
[----:B------:R-:W-:Y:S02]  /*4650*/  UIMAD UR8, UR41, UR7, URZ ;  /* 0x00000007290872a4 */ /* 0x000fe4000f8e02ff */
[----:B------:R-:W-:Y:S03]  /*4660*/  UISETP.GE.AND UP0, UPT, UR6, UR4, UPT ;  /* 0x000000040600728c */ /* 0x000fe6000bf06270 */
[----:B------:R-:W-:Y:S01]  /*4670*/  UMOV UR4, UR11 ;  /* 0x0000000b00047c82 */ /* 0x000fe20008000000 */
[----:B------:R-:W-:Y:S02]  /*4680*/  UISETP.GE.OR UP0, UPT, UR5, UR8, UP0 ;  /* 0x000000080500728c */ /* 0x000fe40008706670 */
[----:B------:R-:W-:Y:S02]  /*4690*/  USHF.R.U32.HI UR4, URZ, UR23, UR4 ;  /* 0x00000017ff047299 */ /* 0x000fe40008011604 */
[----:B------:R-:W-:Y:S02]  /*46a0*/  UIMAD.WIDE.U32 UR8, UR5, UR22, URZ ;  /* 0x00000016050872a5 */ /* 0x000fe4000f8e00ff */
[----:B------:R-:W-:Y:S04]  /*46b0*/  USEL UR10, UR6, UR4, !UP1 ;  /* 0x00000004060a7287 */ /* 0x000fe8000c800000 */
[----:B------:R-:W-:Y:S01]  /*46c0*/  UIADD3 UR11, UPT, UPT, -UR10, URZ, URZ ;  /* 0x000000ff0a0b7290 */ /* 0x000fe2000fffe1ff */
[----:B------:R-:W-:Y:S02]  /*46d0*/  @!UP0 UMOV UR4, UR9 ;  /* 0x0000000900048c82 */ /* 0x000fe40008000000 */
[----:B------:R-:W-:Y:S02]  /*46e0*/  @!UP0 USHF.R.U32.HI UR4, URZ, UR23, UR4 ;  /* 0x00000017ff048299 */ /* 0x000fe40008011604 */
[----:B------:R-:W-:Y:S02]  /*46f0*/  UIMAD UR8, UR41, UR11, UR6 ;  /* 0x0000000b290872a4 */ /* 0x000fe4000f8e0206 */
[----:B------:R-:W-:Y:S02]  /*4700*/  @!UP0 USEL UR4, UR5, UR4, !UP1 ;  /* 0x0000000405048287 */ /* 0x000fe4000c800000 */
[----:B------:R-:W-:Y:S02]  /*4710*/  UISETP.NE.AND UP1, UPT, UR20, URZ, UPT ;  /* 0x000000ff1400728c */ /* 0x000fe4000bf25270 */
[----:B------:R-:W-:Y:S02]  /*4720*/  @!UP0 UIMAD UR7, UR7, UR8, UR4 ;  /* 0x00000008070782a4 */ /* 0x000fe4000f8e0204 */
[----:B------:R-:W-:Y:S02]  /*4730*/  @!UP0 UIADD3 UR9, UPT, UPT, UR10, -UR4, URZ ;  /* 0x800000040a098290 */ /* 0x000fe4000fffe0ff */
[----:B------:R-:W-:Y:S02]  /*4740*/  UIADD3 UR8, UPT, UPT, -UR6, URZ, URZ ;  /* 0x000000ff06087290 */ /* 0x000fe4000fffe1ff */
[----:B------:R-:W-:Y:S02]  /*4750*/  UIADD3 UR4, UPT, UPT, -UR5, URZ, URZ ;  /* 0x000000ff05047290 */ /* 0x000fe4000fffe1ff */
[----:B------:R-:W-:Y:S03]  /*4760*/  @!UP0 UIMAD UR6, UR9, UR41, UR5 ;  /* 0x00000029090682a4 */ /* 0x000fe6000f8e0205 */
[----:B------:R-:W-:Y:S01]  /*4770*/  @!UP0 UMOV UR5, UR7 ;  /* 0x0000000700058c82 */ /* 0x000fe20008000000 */
[----:B------:R-:W-:Y:S02]  /*4780*/  UIMAD UR7, UR15, UR4, UR14 ;  /* 0x000000040f0772a4 */ /* 0x000fe4000f8e020e */
[----:B------:R-:W-:Y:S02]  /*4790*/  UIMAD UR4, UR54, UR8, UR13 ;  /* 0x00000008360472a4 */ /* 0x000fe4000f8e020d */
[----:B------:R-:W-:Y:S02]  /*47a0*/  UIMAD UR14, UR5, UR15, UR7 ;  /* 0x0000000f050e72a4 */ /* 0x000fe4000f8e0207 */
[----:B------:R-:W-:Y:S11]  /*47b0*/  UIMAD UR13, UR6, UR54, UR4 ;  /* 0x00000036060d72a4 */ /* 0x000ff6000f8e0204 */
[----:B------:R-:W-:Y:S01]  /*47c0*/  @!UPT UIADD3 URZ, UPT, UPT, URZ, URZ, URZ ;  /* 0x000000fffffff290 */ /* 0x000fe2000fffe0ff */
.L_x_76:
[----:B------:R-:W3:Y:S01]  /*47d0*/  @!UP4 LDCU.128 UR8, c[0x0][0xb10] ;  /* 0x00016200ff08c7ac */ /* 0x000ee20008000c00 */
[----:B------:R-:W-:Y:S02]  /*47e0*/  ISETP.NE.U32.AND P0, PT, RZ, UR30, PT ;  /* 0x0000001eff007c0c */ /* 0x000fe4000bf05070 */
[----:B------:R-:W-:Y:S02]  /*47f0*/  SHF.L.U32 R2, R11, 0x1f, RZ ;  /* 0x0000001f0b027819 */ /* 0x000fe400000006ff */
[----:B------:R-:W-:Y:S01]  /*4800*/  ISETP.NE.AND.EX P0, PT, RZ, UR31, PT, P0 ;  /* 0x0000001fff007c0c */ /* 0x000fe2000bf05300 */
[----:B------:R-:W4:Y:S01]  /*4810*/  @!UP4 LDCU UR5, c[0x0][0xb0c] ;  /* 0x00016180ff05c7ac */ /* 0x000f220008000800 */
[----:B---3--:R-:W-:Y:S07]  /*4820*/  UIMAD.WIDE.U32 UR6, UR14, UR8, URZ ;  /* 0x000000080e0672a5 */ /* 0x008fee000f8e00ff */
[----:B------:R-:W-:Y:S01]  /*4830*/  @!UP4 UMOV UR4, UR7 ;  /* 0x000000070004cc82 */ /* 0x000fe20008000000 */
[----:B----4-:R-:W-:Y:S02]  /*4840*/  @!UP4 UISETP.NE.AND UP0, UPT, UR5, 0x1, UPT ;  /* 0x000000010500c88c */ /* 0x010fe4000bf05270 */
[----:B------:R-:W-:Y:S02]  /*4850*/  @!UP4 USHF.R.U32.HI UR4, URZ, UR9, UR4 ;  /* 0x00000009ff04c299 */ /* 0x000fe40008011604 */
[----:B------:R-:W-:Y:S02]  /*4860*/  UIMAD.WIDE.U32 UR6, UR13, UR11, URZ ;  /* 0x0000000b0d0672a5 */ /* 0x000fe4000f8e00ff */
[----:B------:R-:W-:Y:S02]  /*4870*/  @!UP4 USEL UR8, UR14, UR4, !UP0 ;  /* 0x000000040e08c287 */ /* 0x000fe4000c000000 */
[----:B------:R-:W-:Y:S03]  /*4880*/  @!UP4 UISETP.NE.AND UP0, UPT, UR10, 0x1, UPT ;  /* 0x000000010a00c88c */ /* 0x000fe6000bf05270 */
[----:B------:R-:W-:Y:S02]  /*4890*/  @!UP4 UMOV UR6, UR7 ;  /* 0x000000070006cc82 */ /* 0x000fe40008000000 */
[----:B------:R-:W3:Y:S02]  /*48a0*/  @!UP4 LDCU UR4, c[0x0][0xb20] ;  /* 0x00016400ff04c7ac */ /* 0x000ee40008000800 */
[----:B---3--:R-:W-:Y:S04]  /*48b0*/  @!UP4 USHF.R.U32.HI UR6, URZ, UR4, UR6 ;  /* 0x00000004ff06c299 */ /* 0x008fe80008011606 */
[----:B------:R-:W-:Y:S04]  /*48c0*/  @!UP4 USEL UR6, UR13, UR6, !UP0 ;  /* 0x000000060d06c287 */ /* 0x000fe8000c000000 */
[----:B------:R-:W-:Y:S02]  /*48d0*/  @!UP4 UIADD3 UR4, UPT, UPT, -UR8, UR6, URZ ;  /* 0x000000060804c290 */ /* 0x000fe4000fffe1ff */
[----:B------:R-:W-:Y:S02]  /*48e0*/  @!UP4 UIADD3 UR6, UPT, UPT, UR8, -UR6, URZ ;  /* 0x800000060806c290 */ /* 0x000fe4000fffe0ff */
[----:B------:R-:W-:Y:S02]  /*48f0*/  @!UP4 UIMAD UR14, UR4, UR5, UR14 ;  /* 0x00000005040ec2a4 */ /* 0x000fe4000f8e020e */
[----:B------:R-:W-:Y:S01]  /*4900*/  @!UP4 UIMAD UR13, UR6, UR10, UR13 ;  /* 0x0000000a060dc2a4 */ /* 0x000fe2000f8e020d */
[----:B------:R-:W-:Y:S11]  /*4910*/  BRA.U UP1, `(.L_x_77) ;  /* 0x0000000101107547 */ /* 0x000ff6000b800000 */
[----:B------:R-:W-:Y:S04]  /*4920*/  MOV R3, UR42 ;  /* 0x0000002a00037c02 */ /* 0x000fe80008000f00 */
[----:B------:R-:W-:Y:S04]  /*4930*/  SHF.L.U32 R3, R3, 0x1f, RZ ;  /* 0x0000001f03037819 */ /* 0x000fe800000006ff */
[----:B------:R-:W3:Y:S02]  /*4940*/  SYNCS.PHASECHK.TRANS64.TRYWAIT P1, [UR21+0x58], R3 ;  /* 0x00005803ff0075a7 */ /* 0x000ee40008021115 */
[----:B---3--:R-:W-:Y:S05]  /*4950*/  @!P1 BRA `(.L_x_78) ;  /* 0x0000003800b09947 */ /* 0x008fea0003800000 */
.L_x_77:
[----:B------:R-:W-:Y:S05]  /*4960*/  BRA.U !UP6, `(.L_x_79) ;  /* 0x000000010e387547 */ /* 0x000fea000b800000 */
[----:B------:R-:W-:Y:S01]  /*4970*/  UPLOP3.LUT UP2, UPT, UPT, UPT, UP5, 0x80, 0x8 ;  /* 0x000000000008789c */ /* 0x000fe20003f4f050 */
[----:B------:R-:W-:Y:S01]  /*4980*/  HFMA2 R117, -RZ, RZ, 0, 5.9604644775390625e-08 ;  /* 0x00000001ff757431 */ /* 0x000fe200000001ff */
[----:B------:R-:W2:Y:S04]  /*4990*/  LDCU.64 UR8, c[0x0][0x358] ;  /* 0x00006b00ff0877ac */ /* 0x000ea80008000a00 */
[----:B------:R-:W-:Y:S05]  /*49a0*/  PLOP3.LUT P1, PT, PT, PT, UP2, 0x80, 0x8 ;  /* 0x000000000008781c */ /* 0x000fea0003f2f028 */
[----:B------:R-:W3:Y:S01]  /*49b0*/  @UP2 LDCU.64 UR4, c[0x0][0x888] ;  /* 0x00011100ff0427ac */ /* 0x000ee20008000a00 */
[----:B------:R-:W-:Y:S04]  /*49c0*/  @UP2 UIMAD UR6, UR36, UR30, URZ ;  /* 0x0000001e240622a4 */ /* 0x000fe8000f8e02ff */
[----:B---3--:R-:W-:Y:S06]  /*49d0*/  @UP2 UIMAD.WIDE UR4, UR6, 0x4, UR4 ;  /* 0x00000004060428a5 */ /* 0x008fec000f8e0204 */
[----:B------:R-:W-:Y:S02]  /*49e0*/  IMAD.U32 R4, RZ, RZ, UR4 ;  /* 0x00000004ff047e24 */ /* 0x000fe4000f8e00ff */
[----:B------:R-:W-:Y:S05]  /*49f0*/  IMAD.U32 R5, RZ, RZ, UR5 ;  /* 0x00000005ff057e24 */ /* 0x000fea000f8e00ff */
[----:B--2---:R-:W2:Y:S02]  /*4a00*/  @P1 LDG.E R0, desc[UR8][R4.64] ;  /* 0x0000000804001981 */ /* 0x004ea4000c1e1900 */
[----:B--2---:R-:W-:Y:S01]  /*4a10*/  @P1 R2UR UR45, R0 ;  /* 0x00000000002d12ca */ /* 0x004fe200000e0000 */
[----:B------:R-:W-:Y:S05]  /*4a20*/  IMAD.MOV.U32 R0, RZ, RZ, 0x1 ;  /* 0x00000001ff007424 */ /* 0x000fea00078e00ff */
[----:B------:R-:W-:Y:S08]  /*4a30*/  @!P1 PRMT R117, R0, 0x7610, R117 ;  /* 0x0000761000759816 */ /* 0x000ff00000000075 */
[----:B------:R-:W3:Y:S02]  /*4a40*/  @!UP2 LDCU UR45, c[0x0][0x880] ;  /* 0x00011000ff2da7ac */ /* 0x000ee40008000800 */
.L_x_79:
[----:B---3--:R-:W-:Y:S01]  /*4a50*/  @!P0 ISETP.EQ.AND P2, PT, RZ, UR45, PT ;  /* 0x0000002dff008c0c */ /* 0x008fe2000bf42270 */
[----:B------:R-:W-:Y:S01]  /*4a60*/  @!UPT UIADD3 URZ, UPT, UPT, URZ, URZ, URZ ;  /* 0x000000fffffff290 */ /* 0x000fe2000fffe0ff */
[----:B------:R-:W-:Y:S11]  /*4a70*/  @!P0 BRA `(.L_x_80) ;  /* 0x0000000000148947 */ /* 0x000ff60003800000 */
[----:B------:R-:W-:Y:S02]  /*4a80*/  LOP3.LUT P0, RZ, R117, 0xff, RZ, 0xc0, !PT ;  /* 0x000000ff75ff7812 */ /* 0x000fe4000780c0ff */
[----:B------:R-:W-:Y:S04]  /*4a90*/  PLOP3.LUT P2, PT, PT, PT, UP2, 0x80, 0x8 ;  /* 0x000000000008781c */ /* 0x000fe80003f4f028 */
[----:B------:R-:W-:Y:S07]  /*4aa0*/  PLOP3.LUT P2, PT, P2, PT, PT, 0x8, 0x80 ;  /* 0x000000000080781c */ /* 0x000fee000174e170 */
[----:B------:R-:W-:Y:S11]  /*4ab0*/  @P0 ISETP.EQ.AND P2, PT, RZ, UR45, PT ;  /* 0x0000002dff000c0c */ /* 0x000ff6000bf42270 */
[----:B------:R-:W-:Y:S02]  /*4ac0*/  @!UPT UIADD3 URZ, UPT, UPT, URZ, URZ, URZ ;  /* 0x000000fffffff290 */ /* 0x000fe4000fffe0ff */
.L_x_80:
[----:B------:R-:W3:Y:S01]  /*4ad0*/  SYNCS.PHASECHK.TRANS64.TRYWAIT P0, [UR21+0x48], R2 ;  /* 0x00004802ff0075a7 */ /* 0x000ee20008001115 */
[----:B------:R-:W-:Y:S02]  /*4ae0*/  ELECT P1, URZ, PT ;  /* 0x0000000000ff782f */ /* 0x000fe40003820000 */
[----:B------:R-:W-:Y:S01]  /*4af0*/  IADD3 R10, PT, PT, R10, 0x1, RZ ;  /* 0x000000010a0a7810 */ /* 0x000fe20007ffe0ff */
[----:B---3--:R-:W-:Y:S10]  /*4b00*/  @!P0 BRA `(.L_x_81) ;  /* 0x00000038005c8947 */ /* 0x008ff40003800000 */
.L_x_133:
[----:B------:R-:W-:Y:S01]  /*4b10*/  PLOP3.LUT P1, PT, P2, P1, PT, 0xf2, 0x2f ;  /* 0x00000000002f781c */ /* 0x000fe20001723e72 */
[----:B------:R-:W-:Y:S01]  /*4b20*/  UMOV UR6, 0x0 ;  /* 0x0000000000067882 */ /* 0x000fe20000000000 */
[----:B------:R-:W-:Y:S01]  /*4b30*/  UMOV UR7, 0x10000000 ;  /* 0x1000000000077882 */ /* 0x000fe20000000000 */
[----:B------:R-:W-:Y:S01]  /*4b40*/  UMOV UR12, UR36 ;  /* 0x00000024000c7c82 */ /* 0x000fe20008000000 */
[----:B------:R-:W-:Y:S01]  /*4b50*/  UMOV UR20, UR36 ;  /* 0x0000002400147c82 */ /* 0x000fe20008000000 */
[----:B------:R-:W-:Y:S01]  /*4b60*/  UMOV UR28, UR36 ;  /* 0x00000024001c7c82 */ /* 0x000fe20008000000 */
[----:B------:R-:W-:Y:S02]  /*4b70*/  R2UR UR44, R119 ;  /* 0x00000000772c72ca */ /* 0x000fe400000e0000 */
[----:B------:R-:W-:Y:S05]  /*4b80*/  LOP3.LUT R11, R11, 0x1, RZ, 0x3c, !PT ;  /* 0x000000010b0b7812 */ /* 0x000fea00078e3cff */
[----:B--2---:R-:W-:Y:S01]  /*4b90*/  @!P1 IADD3 R2, P0, PT, R12, 0x580, RZ ;  /* 0x000005800c029810 */ /* 0x004fe20007f1e0ff */
[----:B------:R-:W-:Y:S01]  /*4ba0*/  VOTEU.ALL UP0, P1 ;  /* 0x0000000000ff7886 */ /* 0x000fe20000800000 */
[----:B------:R-:W-:Y:S02]  /*4bb0*/  VOTEU.ALL UP1, P1 ;  /* 0x0000000000ff7886 */ /* 0x000fe40000820000 */
[----:B------:R-:W-:Y:S01]  /*4bc0*/  @!P1 R2UR UR5, R2 ;  /* 0x00000000020592ca */ /* 0x000fe200000e0000 */
[----:B------:R-:W-:Y:S01]  /*4bd0*/  @!P1 IMAD.X R0, RZ, RZ, R13, P0 ;  /* 0x000000ffff009224 */ /* 0x000fe200000e060d */
[----:B------:R-:W-:Y:S01]  /*4be0*/  @!UP0 USHF.L.U32 UR35, UR48, 0x6, URZ ;  /* 0x0000000630238899 */ /* 0x000fe200080006ff */
[----:B------:R-:W-:Y:S01]  /*4bf0*/  ISETP.NE.AND P0, PT, R10, 0x2, PT ;  /* 0x000000020a00780c */ /* 0x000fe20003f05270 */
[----:B------:R-:W-:Y:S02]  /*4c00*/  @!UP0 UIMAD UR34, UR49, 0x70, URZ ;  /* 0x00000070312288a4 */ /* 0x000fe4000f8e02ff */
[----:B------:R-:W-:Y:S01]  /*4c10*/  @!P1 R2UR UR4, R0 ;  /* 0x00000000000492ca */ /* 0x000fe200000e0000 */
[----:B------:R-:W-:Y:S01]  /*4c20*/  @!UP0 UIADD3 UR32, UPT, UPT, UR21, 0x180, URZ ;  /* 0x0000018015208890 */ /* 0x000fe2000fffe0ff */
[----:B------:R-:W-:Y:S01]  /*4c30*/  SEL R0, RZ, 0x1, P0 ;  /* 0x00000001ff007807 */ /* 0x000fe20000000000 */
[----:B------:R-:W-:Y:S01]  /*4c40*/  @!UP0 UIADD3 UR33, UPT, UPT, UR21, 0x40, URZ ;  /* 0x0000004015218890 */ /* 0x000fe2000fffe0ff */
[----:B------:R-:W-:Y:S01]  /*4c50*/  SEL R10, R10, RZ, P0 ;  /* 0x000000ff0a0a7207 */ /* 0x000fe20000000000 */
[----:B------:R-:W-:Y:S01]  /*4c60*/  @!UP0 UIADD3 UR8, UPT, UPT, UR21, 0x580, URZ ;  /* 0x0000058015088890 */ /* 0x000fe2000fffe0ff */
[----:B------:R-:W-:Y:S01]  /*4c70*/  LOP3.LUT R9, R9, R0, RZ, 0x3c, !PT ;  /* 0x0000000009097212 */ /* 0x000fe200078e3cff */
[----:B------:R-:W-:Y:S01]  /*4c80*/  IMAD.U32 R2, RZ, RZ, UR5 ;  /* 0x00000005ff027e24 */ /* 0x000fe2000f8e00ff */
[----:B------:R-:W-:Y:S02]  /*4c90*/  @!UP0 UIADD3 UR10, UPT, UPT, UR34, 0x10, URZ ;  /* 0x00000010220a8890 */ /* 0x000fe4000fffe0ff */
[----:B------:R-:W-:Y:S01]  /*4ca0*/  UMOV UR9, UR33 ;  /* 0x0000002100097c82 */ /* 0x000fe20008000000 */
[----:B------:R-:W-:Y:S01]  /*4cb0*/  UMOV UR11, UR35 ;  /* 0x00000023000b7c82 */ /* 0x000fe20008000000 */
[----:B------:R-:W-:Y:S01]  /*4cc0*/  @!UP0 UIADD3 UR16, UPT, UPT, UR21, 0x980, URZ ;  /* 0x0000098015108890 */ /* 0x000fe2000fffe0ff */
[----:B------:R-:W-:Y:S01]  /*4cd0*/  IMAD.U32 R3, RZ, RZ, UR4 ;  /* 0x00000004ff037e24 */ /* 0x000fe2000f8e00ff */
[----:B------:R-:W-:Y:S01]  /*4ce0*/  @!P1 R2UR UR4, R2 ;  /* 0x00000000020492ca */ /* 0x000fe200000e0000 */
[----:B------:R-:W-:Y:S01]  /*4cf0*/  @!UP0 UIADD3 UR18, UPT, UPT, UR34, 0x20, URZ ;  /* 0x0000002022128890 */ /* 0x000fe2000fffe0ff */
[----:B------:R-:W-:Y:S02]  /*4d00*/  UMOV UR17, UR33 ;  /* 0x0000002100117c82 */ /* 0x000fe40008000000 */
[----:B------:R-:W-:Y:S01]  /*4d10*/  @!P1 R2UR UR5, R3 ;  /* 0x00000000030592ca */ /* 0x000fe200000e0000 */
[----:B------:R-:W-:Y:S01]  /*4d20*/  UMOV UR19, UR35 ;  /* 0x0000002300137c82 */ /* 0x000fe20008000000 */
[----:B------:R-:W-:Y:S02]  /*4d30*/  @!UP0 UIADD3 UR24, UPT, UPT, UR21, 0xd80, URZ ;  /* 0x00000d8015188890 */ /* 0x000fe4000fffe0ff */
[----:B------:R-:W-:Y:S01]  /*4d40*/  @!UP0 UIADD3 UR26, UPT, UPT, UR34, 0x30, URZ ;  /* 0x00000030221a8890 */ /* 0x000fe2000fffe0ff */
[----:B------:R-:W-:Y:S01]  /*4d50*/  UMOV UR25, UR33 ;  /* 0x0000002100197c82 */ /* 0x000fe20008000000 */
[----:B------:R-:W-:Y:S01]  /*4d60*/  UMOV UR27, UR35 ;  /* 0x00000023001b7c82 */ /* 0x000fe20008000000 */
[----:B------:R-:W-:Y:S02]  /*4d70*/  UIADD3 UR49, UPT, UPT, UR13, UR61, URZ ;  /* 0x0000003d0d317290 */ /* 0x000fe4000fffe0ff */
[----:B------:R-:W-:Y:S04]  /*4d80*/  UIADD3 UR48, UPT, UPT, UR14, UR44, URZ ;  /* 0x0000002c0e307290 */ /* 0x000fe8000fffe0ff */
[----:B------:R2:W-:Y:S01]  /*4d90*/  @!UP1 UTMALDG.3D [UR32], [UR4], desc[UR6] ;  /* 0x00000620040095b4 */ /* 0x0005e20008011000 */
[----:B------:R-:W-:Y:S05]  /*4da0*/  VOTEU.ALL UP1, P1 ;  /* 0x0000000000ff7886 */ /* 0x000fea0000820000 */
[----:B------:R3:W-:Y:S01]  /*4db0*/  @!UP1 UTMALDG.3D [UR8], [UR4], desc[UR6] ;  /* 0x00000608040095b4 */ /* 0x0007e20008011000 */
[----:B------:R-:W-:Y:S05]  /*4dc0*/  VOTEU.ALL UP1, P1 ;  /* 0x0000000000ff7886 */ /* 0x000fea0000820000 */
[----:B------:R4:W-:Y:S01]  /*4dd0*/  @!UP1 UTMALDG.3D [UR16], [UR4], desc[UR6] ;  /* 0x00000610040095b4 */ /* 0x0009e20008011000 */
[----:B------:R-:W-:Y:S05]  /*4de0*/  VOTEU.ALL UP1, P1 ;  /* 0x0000000000ff7886 */ /* 0x000fea0000820000 */
[----:B------:R-:W-:Y:S01]  /*4df0*/  @!UP1 UTMALDG.3D [UR24], [UR4], desc[UR6] ;  /* 0x00000618040095b4 */ /* 0x000fe20008011000 */
[----:B------:R-:W-:Y:S01]  /*4e00*/  VOTEU.ALL UP1, P1 ;  /* 0x0000000000ff7886 */ /* 0x000fe20000820000 */
[----:B--2---:R-:W-:Y:S01]  /*4e10*/  UMOV UR36, UR29 ;  /* 0x0000001d00247c82 */ /* 0x004fe20008000000 */
[----:B---3--:R-:W-:Y:S02]  /*4e20*/  @!UP0 UIADD3 UR8, UPT, UPT, UR21, 0x1180, URZ ;  /* 0x0000118015088890 */ /* 0x008fe4000fffe0ff */
[----:B------:R-:W-:Y:S02]  /*4e30*/  @!UP0 UIADD3 UR10, UPT, UPT, UR34, 0x40, URZ ;  /* 0x00000040220a8890 */ /* 0x000fe4000fffe0ff */
[----:B----4-:R-:W-:Y:S02]  /*4e40*/  @!UP0 UIADD3 UR16, UPT, UPT, UR21, 0x1580, URZ ;  /* 0x0000158015108890 */ /* 0x010fe4000fffe0ff */
[----:B------:R-:W-:Y:S05]  /*4e50*/  @!UP0 UIADD3 UR18, UPT, UPT, UR34, 0x50, URZ ;  /* 0x0000005022128890 */ /* 0x000fea000fffe0ff */
[----:B------:R2:W-:Y:S01]  /*4e60*/  @!UP1 UTMALDG.3D [UR8], [UR4], desc[UR6] ;  /* 0x00000608040095b4 */ /* 0x0005e20008011000 */
[----:B------:R-:W-:Y:S02]  /*4e70*/  UPLOP3.LUT UP1, UPT, UPT, UPT, UPT, 0x80, 0x8 ;  /* 0x000000000008789c */ /* 0x000fe40003f2f070 */
[----:B--2---:R-:W-:Y:S02]  /*4e80*/  @!UP0 UIADD3 UR8, UPT, UPT, UR21, 0x1980, URZ ;  /* 0x0000198015088890 */ /* 0x004fe4000fffe0ff */
[----:B------:R-:W-:Y:S01]  /*4e90*/  @!UP0 UIADD3 UR10, UPT, UPT, UR34, 0x60, URZ ;  /* 0x00000060220a8890 */ /* 0x000fe2000fffe0ff */
[----:B------:R-:W-:Y:S05]  /*4ea0*/  VOTEU.ALL UP0, P1 ;  /* 0x0000000000ff7886 */ /* 0x000fea0000800000 */
[----:B------:R2:W-:Y:S01]  /*4eb0*/  @!UP0 UTMALDG.3D [UR16], [UR4], desc[UR6] ;  /* 0x00000610040085b4 */ /* 0x0005e20008011000 */
[----:B------:R-:W-:Y:S05]  /*4ec0*/  VOTEU.ALL UP0, P1 ;  /* 0x0000000000ff7886 */ /* 0x000fea0000800000 */
[----:B------:R2:W-:Y:S01]  /*4ed0*/  @!UP0 UTMALDG.3D [UR8], [UR4], desc[UR6] ;  /* 0x00000608040085b4 */ /* 0x0005e20008011000 */
[----:B------:R2:W-:Y:S01]  /*4ee0*/  @!P1 SYNCS.ARRIVE.TRANS64.RED.A0TR RZ, [UR21+0x40], R8 ;  /* 0x00004008ffff99a7 */ /* 0x0005e20008300415 */
[----:B------:R-:W-:Y:S01]  /*4ef0*/  SYNCS.ARRIVE.TRANS64.RED.A1T0 RZ, [UR50], RZ ;  /* 0x000000ffffff79a7 */ /* 0x000fe20008100432 */
[----:B------:R-:W-:Y:S05]  /*4f00*/  BRA.U UP3, `(.L_x_82) ;  /* 0xfffffff103f47547 */ /* 0x000fea000b83ffff */
[----:B------:R-:W-:Y:S07]  /*4f10*/  MOV R0, UR21 ;  /* 0x0000001500007c02 */ /* 0x000fee0008000f00 */
.L_x_83:
[----:B---3--:R-:W-:-:S04]  /*4f20*/  SHF.L.U32 R2, R11, 0x1f, RZ ;  /* 0x0000001f0b027819 */ /* 0x008fc800000006ff */
[----:B------:R3:W4:Y:S03]  /*4f30*/  SYNCS.PHASECHK.TRANS64.TRYWAIT P0, [R0+URZ+0x48], R2 ;  /* 0x00004802000075a7 */ /* 0x00072600080011ff */
[----:B----4-:R-:W-:Y:S05]  /*4f40*/  @!P0 NANOSLEEP.SYNCS 0x989680 ;  /* 0x009896800000895d */ /* 0x010fea0003900000 */
[----:B------:R-:W4:Y:S02]  /*4f50*/  @!P0 SYNCS.PHASECHK.TRANS64 P0, [R0+URZ+0x48], R2 ;  /* 0x00004802000085a7 */ /* 0x000f2400080010ff */
[----:B-12-4-:R-:W-:Y:S05]  /*4f60*/  @P0 EXIT ;  /* 0x000000000000094d */ /* 0x016fea0003800000 */
[----:B------:R-:W-:Y:S05]  /*4f70*/  BRA `(.L_x_83) ;  /* 0xfffffffc00e87947 */ /* 0x000fea000383ffff */
.L_x_74:
[----:B------:R-:W-:-:S06]  /*4f80*/  UISETP.GE.AND UP0, UPT, UR20, 0x4, UPT ;  /* 0x000000041400788c */ /* 0x000fcc000bf06270 */
[----:B------:R-:W-:-:S13]  /*4f90*/  PLOP3.LUT P0, PT, PT, PT, UP0, 0x80, 0x8 ;  /* 0x000000000008781c */ /* 0x000fda0003f0f008 */
[----:B-1----:R-:W-:Y:S05]  /*4fa0*/  @!P0 EXIT ;  /* 0x000000000000894d */ /* 0x002fea0003800000 */
[----:B------:R-:W-:Y:S01]  /*4fb0*/  BAR.SYNC.DEFER_BLOCKING 0x6, 0xa0 ;  /* 0x0182800000007b1d */ /* 0x000fe20000010000 */
[--C-:B------:R-:W-:Y:S01]  /*4fc0*/  SHF.R.U32.HI R116, RZ, 0x4, R125.reuse ;  /* 0x00000004ff747819 */ /* 0x100fe2000001167d */
[C---:B------:R-:W-:Y:S01]  /*4fd0*/  IMAD.U32 R2, R125.reuse, 0x10000, RZ ;  /* 0x000100007d027824 */ /* 0x040fe200078e00ff */
[----:B------:R-:W-:Y:S01]  /*4fe0*/  CS2R R122, SRZ ;  /* 0x00000000007a7805 */ /* 0x000fe2000001ff00 */
[----:B------:R-:W-:Y:S01]  /*4ff0*/  IMAD.SHL.U32 R3, R125, 0x10, RZ ;  /* 0x000000107d037824 */ /* 0x000fe200078e00ff */
[----:B------:R-:W-:Y:S01]  /*5000*/  LOP3.LUT R116, R116, 0x1, RZ, 0xc0, !PT ;  /* 0x0000000174747812 */ /* 0x000fe200078ec0ff */
[----:B------:R-:W-:Y:S02]  /*5010*/  UMOV UR46, 0x400 ;  /* 0x00000400002e7882 */ /* 0x000fe40000000000 */
[----:B------:R-:W1:Y:S01]  /*5020*/  LDC.64 R114, c[0x0][0x8b0] ;  /* 0x00022c00ff727b82 */ /* 0x000e620000000a00 */
[----:B------:R-:W-:Y:S01]  /*5030*/  ULEA UR46, UR50, UR46, 0x18 ;  /* 0x0000002e322e7291 */ /* 0x000fe2000f8ec0ff */
[----:B------:R-:W-:Y:S01]  /*5040*/  LOP3.LUT R3, R3, 0xf0, RZ, 0xc0, !PT ;  /* 0x000000f003037812 */ /* 0x000fe200078ec0ff */
[----:B------:R-:W-:Y:S01]  /*5050*/  IMAD.MOV.U32 R124, RZ, RZ, RZ ;  /* 0x000000ffff7c7224 */ /* 0x000fe200078e00ff */
[----:B------:R-:W-:Y:S01]  /*5060*/  LOP3.LUT R116, R116, 0x60, R125, 0xf8, !PT ;  /* 0x0000006074747812 */ /* 0x000fe200078ef87d */
[----:B------:R-:W-:Y:S01]  /*5070*/  IMAD.MOV.U32 R121, RZ, RZ, RZ ;  /* 0x000000ffff797224 */ /* 0x000fe200078e00ff */
[----:B------:R-:W-:Y:S01]  /*5080*/  LOP3.LUT R2, R2, 0x600000, RZ, 0xc0, !PT ;  /* 0x0060000002027812 */ /* 0x000fe200078ec0ff */
[----:B------:R-:W2:Y:S01]  /*5090*/  LDCU UR59, c[0x0][0x370] ;  /* 0x00006e00ff3b77ac */ /* 0x000ea20008000800 */
[----:B------:R-:W3:Y:S01]  /*50a0*/  LDC.64 R112, c[0x0][0x8a8] ;  /* 0x00022a00ff707b82 */ /* 0x000ee20000000a00 */
[----:B------:R-:W-:Y:S01]  /*50b0*/  IMAD R116, R116, 0x8, R3 ;  /* 0x0000000874747824 */ /* 0x000fe200078e0203 */
[----:B------:R-:W-:Y:S01]  /*50c0*/  LOP3.LUT R125, R125, 0x60, RZ, 0xc0, !PT ;  /* 0x000000607d7d7812 */ /* 0x000fe200078ec0ff */
[----:B------:R-:W4:Y:S01]  /*50d0*/  LDCU UR44, c[0x0][0xb0c] ;  /* 0x00016180ff2c77ac */ /* 0x000f220008000800 */
[----:B------:R-:W1:Y:S01]  /*50e0*/  LDCU UR40, c[0x0][0xb30] ;  /* 0x00016600ff2877ac */ /* 0x000e620008000800 */
[----:B------:R-:W2:Y:S01]  /*50f0*/  LDS R0, [UR46+0x110] ;  /* 0x0001102eff007984 */ /* 0x000ea20008000800 */
[----:B------:R-:W1:Y:S01]  /*5100*/  LDCU.64 UR56, c[0x0][0x888] ;  /* 0x00011100ff3877ac */ /* 0x000e620008000a00 */
[----:B------:R-:W1:Y:S01]  /*5110*/  LDCU.64 UR42, c[0x0][0xb28] ;  /* 0x00016500ff2a77ac */ /* 0x000e620008000a00 */
[----:B------:R-:W1:Y:S01]  /*5120*/  LDCU.64 UR62, c[0x0][0x890] ;  /* 0x00011200ff3e77ac */ /* 0x000e620008000a00 */
[----:B------:R-:W1:Y:S01]  /*5130*/  LDCU.128 UR52, c[0x0][0xb10] ;  /* 0x00016200ff3477ac */ /* 0x000e620008000c00 */
[----:B------:R-:W1:Y:S01]  /*5140*/  LDCU UR58, c[0x0][0x374] ;  /* 0x00006e80ff3a77ac */ /* 0x000e620008000800 */
[----:B------:R-:W-:Y:S01]  /*5150*/  UMOV UR39, URZ ;  /* 0x000000ff00277c82 */ /* 0x000fe20008000000 */
[----:B-12-4-:R-:W-:-:S07]  /*5160*/  IMAD.IADD R2, R0, 0x1, R2 ;  /* 0x0000000100027824 */ /* 0x016fce00078e0202 */
.L_x_102:
[----:B------:R-:W-:Y:S02]  /*5170*/  LEA R8, R121, UR46, 0x3 ;  /* 0x0000002e79087c11 */ /* 0x000fe4000f8e18ff */
[----:B------:R-:W-:Y:S02]  /*5180*/  SHF.L.U32 R0, R123, 0x1f, RZ ;  /* 0x0000001f7b007819 */ /* 0x000fe400000006ff */
[----:B-1----:R-:W-:Y:S02]  /*5190*/  LEA R4, R121, UR46, 0x4 ;  /* 0x0000002e79047c11 */ /* 0x002fe4000f8e20ff */
[----:B------:R-:W1:Y:S02]  /*51a0*/  SYNCS.PHASECHK.TRANS64.TRYWAIT P0, [R8+URZ+0x60], R0 ;  /* 0x00006000080075a7 */ /* 0x000e6400080011ff */
[----:B-12---:R-:W-:Y:S05]  /*51b0*/  @!P0 BRA `(.L_x_84) ;  /* 0x0000003000c88947 */ /* 0x006fea0003800000 */
.L_x_134:
[----:B------:R-:W2:Y:S01]  /*51c0*/  LDS.128 R4, [R4+0xf0] ;  /* 0x0000f00004047984 */ /* 0x000ea20000000c00 */
[----:B------:R-:W-:Y:S01]  /*51d0*/  UISETP.GE.AND UP0, UPT, UR41, 0x1, UPT ;  /* 0x000000012900788c */ /* 0x000fe2000bf06270 */
[----:B------:R-:W-:Y:S01]  /*51e0*/  @!PT LDS RZ, [RZ] ;  /* 0x00000000fffff984 */ /* 0x000fe20000000800 */
[----:B------:R-:W-:Y:S01]  /*51f0*/  @!PT LDS RZ, [RZ] ;  /* 0x00000000fffff984 */ /* 0x000fe20000000800 */
[----:B------:R-:W-:Y:S01]  /*5200*/  @!PT LDS RZ, [RZ] ;  /* 0x00000000fffff984 */ /* 0x000fe20000000800 */
[----:B------:R-:W-:Y:S01]  /*5210*/  @!PT LDS RZ, [RZ] ;  /* 0x00000000fffff984 */ /* 0x000fe20000000800 */
[----:B------:R4:W-:Y:S06]  /*5220*/  MEMBAR.ALL.CTA ;  /* 0x0000000000007992 */ /* 0x0009ec0000008000 */
[----:B----4-:R-:W4:Y:S01]  /*5230*/  FENCE.VIEW.ASYNC.S ;  /* 0x00000000000073c6 */ /* 0x010f220000000000 */
[----:B--2---:R-:W-:Y:S11]  /*5240*/  LOP3.LUT P0, RZ, R6, 0x1, RZ, 0xc0, !PT ;  /* 0x0000000106ff7812 */ /* 0x004ff6000780c0ff */
[----:B------:R-:W-:Y:S02]  /*5250*/  @!UPT UIADD3 URZ, UPT, UPT, URZ, URZ, URZ ;  /* 0x000000fffffff290 */ /* 0x000fe4000fffe0ff */
[----:B----4-:R-:W-:Y:S01]  /*5260*/  VOTEU.ANY UP1, P0 ;  /* 0x0000000000ff7886 */ /* 0x010fe20000020100 */
[----:B------:R-:W-:Y:S01]  /*5270*/  PLOP3.LUT P0, PT, PT, PT, UP1, 0x80, 0x8 ;  /* 0x000000000008781c */ /* 0x000fe20003f0f018 */
[----:B------:R-:W-:Y:S11]  /*5280*/  UP2UR UR51, UPR, URZ, 0x2 ;  /* 0x00000002ff337883 */ /* 0x000ff60008000000 */
[----:B------:R-:W-:Y:S01]  /*5290*/  @!UPT UIADD3 URZ, UPT, UPT, URZ, URZ, URZ ;  /* 0x000000fffffff290 */ /* 0x000fe2000fffe0ff */
[----:B-1----:R-:W-:Y:S02]  /*52a0*/  @P0 SHF.R.U32.HI R0, RZ, 0x10, R5 ;  /* 0x00000010ff000819 */ /* 0x002fe40000011605 */
        /* <DEDUP_REMOVED lines=12> */
[----:B------:R-:W2:Y:S01]  /*5370*/  LDCU UR12, c[0x0][0xb20] ;  /* 0x00016400ff0c77ac */ /* 0x000ea20008000800 */
[----:B------:R-:W-:Y:S02]  /*5380*/  UIMAD.WIDE.U32 UR4, UR58, UR55, URZ ;  /* 0x000000373a0472a5 */ /* 0x000fe4000f8e00ff */
[----:B------:R-:W-:Y:S02]  /*5390*/  UIMAD.WIDE.U32 UR6, UR59, UR52, URZ ;  /* 0x000000343b0672a5 */ /* 0x000fe4000f8e00ff */
[----:B------:R-:W-:Y:S02]  /*53a0*/  UISETP.NE.AND UP0, UPT, UR54, 0x1, UPT ;  /* 0x000000013600788c */ /* 0x000fe4000bf05270 */
[----:B------:R-:W-:Y:S02]  /*53b0*/  UIMAD.WIDE.U32 UR8, UR37, UR55, URZ ;  /* 0x00000037250872a5 */ /* 0x000fe4000f8e00ff */
[----:B------:R-:W-:Y:S02]  /*53c0*/  UISETP.NE.AND UP1, UPT, UR44, 0x1, UPT ;  /* 0x000000012c00788c */ /* 0x000fe4000bf25270 */
[----:B------:R-:W-:Y:S02]  /*53d0*/  UIMAD.WIDE.U32 UR10, UR38, UR52, URZ ;  /* 0x00000034260a72a5 */ /* 0x000fe4000f8e00ff */
[----:B------:R-:W-:Y:S01]  /*53e0*/  UISETP.NE.AND UP2, UPT, UR41, 0x1, UPT ;  /* 0x000000012900788c */ /* 0x000fe2000bf45270 */
[----:B------:R-:W-:Y:S02]  /*53f0*/  UMOV UR4, UR5 ;  /* 0x0000000500047c82 */ /* 0x000fe40008000000 */
[----:B--2---:R-:W-:Y:S03]  /*5400*/  USHF.R.U32.HI UR5, URZ, UR12, UR4 ;  /* 0x0000000cff057299 */ /* 0x004fe60008011604 */
[----:B------:R-:W-:Y:S02]  /*5410*/  UMOV UR4, UR7 ;  /* 0x0000000700047c82 */ /* 0x000fe40008000000 */
[----:B------:R-:W-:Y:S02]  /*5420*/  USHF.R.U32.HI UR7, URZ, UR53, UR4 ;  /* 0x00000035ff077299 */ /* 0x000fe40008011604 */
[----:B------:R-:W-:Y:S02]  /*5430*/  USEL UR4, UR58, UR5, !UP0 ;  /* 0x000000053a047287 */ /* 0x000fe4000c000000 */
[----:B------:R-:W-:Y:S01]  /*5440*/  USEL UR7, UR59, UR7, !UP1 ;  /* 0x000000073b077287 */ /* 0x000fe2000c800000 */
[----:B------:R-:W-:Y:S01]  /*5450*/  UMOV UR5, UR9 ;  /* 0x0000000900057c82 */ /* 0x000fe20008000000 */
[----:B------:R-:W-:Y:S02]  /*5460*/  UIMAD.WIDE.U32 UR8, UR4, UR42, URZ ;  /* 0x0000002a040872a5 */ /* 0x000fe4000f8e00ff */
[----:B------:R-:W-:Y:S03]  /*5470*/  USHF.R.U32.HI UR6, URZ, UR12, UR5 ;  /* 0x0000000cff067299 */ /* 0x000fe60008011605 */
[----:B------:R-:W-:Y:S01]  /*5480*/  UMOV UR5, UR11 ;  /* 0x0000000b00057c82 */ /* 0x000fe20008000000 */
[----:B------:R-:W-:Y:S02]  /*5490*/  UIMAD.WIDE.U32 UR10, UR7, UR42, URZ ;  /* 0x0000002a070a72a5 */ /* 0x000fe4000f8e00ff */
[----:B------:R-:W-:Y:S02]  /*54a0*/  USEL UR6, UR37, UR6, !UP0 ;  /* 0x0000000625067287 */ /* 0x000fe4000c000000 */
[----:B------:R-:W-:Y:S01]  /*54b0*/  USHF.R.U32.HI UR5, URZ, UR53, UR5 ;  /* 0x00000035ff057299 */ /* 0x000fe20008011605 */
[----:B------:R-:W-:Y:S02]  /*54c0*/  UMOV UR8, UR9 ;  /* 0x0000000900087c82 */ /* 0x000fe40008000000 */
[----:B------:R-:W-:Y:S01]  /*54d0*/  UMOV UR10, UR11 ;  /* 0x0000000b000a7c82 */ /* 0x000fe20008000000 */
[----:B------:R-:W-:Y:S02]  /*54e0*/  @UP2 USHF.R.U32.HI UR4, URZ, UR43, UR8 ;  /* 0x0000002bff042299 */ /* 0x000fe40008011608 */
[----:B------:R-:W-:Y:S02]  /*54f0*/  @UP2 USHF.R.U32.HI UR7, URZ, UR43, UR10 ;  /* 0x0000002bff072299 */ /* 0x000fe4000801160a */
[----:B------:R-:W-:Y:S02]  /*5500*/  UIMAD UR4, UR41, UR4, URZ ;  /* 0x00000004290472a4 */ /* 0x000fe4000f8e02ff */
[----:B------:R-:W-:Y:S02]  /*5510*/  UIMAD.WIDE.U32 UR10, UR6, UR42, URZ ;  /* 0x0000002a060a72a5 */ /* 0x000fe4000f8e00ff */
[----:B------:R-:W-:Y:S02]  /*5520*/  USEL UR5, UR38, UR5, !UP1 ;  /* 0x0000000526057287 */ /* 0x000fe4000c800000 */
[----:B------:R-:W-:Y:S02]  /*5530*/  UIMAD UR8, UR41, UR7, URZ ;  /* 0x00000007290872a4 */ /* 0x000fe4000f8e02ff */
[----:B------:R-:W-:Y:S03]  /*5540*/  UISETP.GE.AND UP0, UPT, UR6, UR4, UPT ;  /* 0x000000040600728c */ /* 0x000fe6000bf06270 */
[----:B------:R-:W-:Y:S01]  /*5550*/  UMOV UR4, UR11 ;  /* 0x0000000b00047c82 */ /* 0x000fe20008000000 */
[----:B------:R-:W-:Y:S02]  /*5560*/  UISETP.GE.OR UP0, UPT, UR5, UR8, UP0 ;  /* 0x000000080500728c */ /* 0x000fe40008706670 */
[----:B------:R-:W-:Y:S02]  /*5570*/  USHF.R.U32.HI UR4, URZ, UR43, UR4 ;  /* 0x0000002bff047299 */ /* 0x000fe40008011604 */
[----:B------:R-:W-:Y:S02]  /*5580*/  UIMAD.WIDE.U32 UR8, UR5, UR42, URZ ;  /* 0x0000002a050872a5 */ /* 0x000fe4000f8e00ff */
[----:B------:R-:W-:Y:S02]  /*5590*/  USEL UR11, UR6, UR4, !UP2 ;  /* 0x00000004060b7287 */ /* 0x000fe4000d000000 */
[----:B------:R-:W-:Y:S02]  /*55a0*/  UIADD3 UR8, UPT, UPT, -UR5, URZ, URZ ;  /* 0x000000ff05087290 */ /* 0x000fe4000fffe1ff */
[----:B------:R-:W-:Y:S01]  /*55b0*/  UIADD3 UR10, UPT, UPT, -UR11, URZ, URZ ;  /* 0x000000ff0b0a7290 */ /* 0x000fe2000fffe1ff */
[----:B------:R-:W-:Y:S01]  /*55c0*/  @!UP0 UMOV UR4, UR9 ;  /* 0x0000000900048c82 */ /* 0x000fe20008000000 */
[----:B------:R-:W-:Y:S02]  /*55d0*/  UIADD3 UR9, UPT, UPT, -UR6, URZ, URZ ;  /* 0x000000ff06097290 */ /* 0x000fe4000fffe1ff */
[----:B------:R-:W-:Y:S02]  /*55e0*/  @!UP0 USHF.R.U32.HI UR4, URZ, UR43, UR4 ;  /* 0x0000002bff048299 */ /* 0x000fe40008011604 */
[----:B------:R-:W-:Y:S02]  /*55f0*/  UIMAD UR10, UR41, UR10, UR6 ;  /* 0x0000000a290a72a4 */ /* 0x000fe4000f8e0206 */
[----:B------:R-:W-:Y:S04]  /*5600*/  @!UP0 USEL UR4, UR5, UR4, !UP2 ;  /* 0x0000000405048287 */ /* 0x000fe8000d000000 */
[----:B------:R-:W-:Y:S02]  /*5610*/  @!UP0 UIMAD UR10, UR7, UR10, UR4 ;  /* 0x0000000a070a82a4 */ /* 0x000fe4000f8e0204 */
[----:B------:R-:W-:Y:S02]  /*5620*/  @!UP0 UIADD3 UR11, UPT, UPT, UR11, -UR4, URZ ;  /* 0x800000040b0b8290 */ /* 0x000fe4000fffe0ff */
[----:B------:R-:W-:Y:S02]  /*5630*/  UIMAD UR7, UR44, UR8, UR38 ;  /* 0x000000082c0772a4 */ /* 0x000fe4000f8e0226 */
[----:B------:R-:W-:Y:S02]  /*5640*/  @!UP0 UIMAD UR6, UR11, UR41, UR5 ;  /* 0x000000290b0682a4 */ /* 0x000fe4000f8e0205 */
[----:B------:R-:W-:Y:S01]  /*5650*/  UIMAD UR4, UR54, UR9, UR37 ;  /* 0x00000009360472a4 */ /* 0x000fe2000f8e0225 */
[----:B------:R-:W-:Y:S02]  /*5660*/  @!UP0 UMOV UR5, UR10 ;  /* 0x0000000a00058c82 */ /* 0x000fe40008000000 */
[----:B------:R-:W-:Y:S02]  /*5670*/  UIMAD UR38, UR5, UR44, UR7 ;  /* 0x0000002c052672a4 */ /* 0x000fe4000f8e0207 */
[----:B------:R-:W-:Y:S11]  /*5680*/  UIMAD UR37, UR6, UR54, UR4 ;  /* 0x00000036062572a4 */ /* 0x000ff6000f8e0204 */
[----:B------:R-:W-:Y:S01]  /*5690*/  @!UPT UIADD3 URZ, UPT, UPT, URZ, URZ, URZ ;  /* 0x000000fffffff290 */ /* 0x000fe2000fffe0ff */
.L_x_85:
[----:B------:R-:W-:Y:S01]  /*56a0*/  UISETP.NE.AND UP0, UPT, UR40, 0x1, UPT ;  /* 0x000000012800788c */ /* 0x000fe2000bf05270 */
[----:B------:R-:W-:Y:S01]  /*56b0*/  ISETP.NE.U32.AND P1, PT, R114, RZ, PT ;  /* 0x000000ff7200720c */ /* 0x000fe20003f25070 */
[----:B------:R-:W-:Y:S03]  /*56c0*/  UISETP.NE.U32.AND UP3, UPT, UR62, URZ, UPT ;  /* 0x000000ff3e00728c */ /* 0x000fe6000bf65070 */
[----:B------:R-:W-:Y:S01]  /*56d0*/  ISETP.NE.AND.EX P1, PT, R115, RZ, PT, P1 ;  /* 0x000000ff7300720c */ /* 0x000fe20003f25310 */
[----:B------:R-:W-:Y:S05]  /*56e0*/  UISETP.NE.AND.EX UP3, UPT, UR63, URZ, UPT, UP3 ;  /* 0x000000ff3f00728c */ /* 0x000fea000bf65330 */
[----:B------:R-:W2:Y:S01]  /*56f0*/  @!UP0 LDCU.128 UR12, c[0x0][0xb10] ;  /* 0x00016200ff0c87ac */ /* 0x000ea20008000c00 */
[----:B------:R-:W4:Y:S01]  /*5700*/  @!UP0 LDCU UR5, c[0x0][0xb0c] ;  /* 0x00016180ff0587ac */ /* 0x000f220008000800 */
[----:B------:R-:W3:Y:S01]  /*5710*/  @!UP0 LDCU UR10, c[0x0][0xb20] ;  /* 0x00016400ff0a87ac */ /* 0x000ee20008000800 */
[----:B--2---:R-:W-:Y:S02]  /*5720*/  UIMAD.WIDE.U32 UR8, UR38, UR12, URZ ;  /* 0x0000000c260872a5 */ /* 0x004fe4000f8e00ff */
[----:B------:R-:W-:Y:S02]  /*5730*/  UIMAD.WIDE.U32 UR6, UR37, UR15, URZ ;  /* 0x0000000f250672a5 */ /* 0x000fe4000f8e00ff */
[----:B------:R-:W-:Y:S03]  /*5740*/  @!UP0 UISETP.NE.AND UP1, UPT, UR14, 0x1, UPT ;  /* 0x000000010e00888c */ /* 0x000fe6000bf25270 */
[----:B------:R-:W-:Y:S01]  /*5750*/  @!UP0 UMOV UR4, UR9 ;  /* 0x0000000900048c82 */ /* 0x000fe20008000000 */
[----:B----4-:R-:W-:Y:S02]  /*5760*/  @!UP0 UISETP.NE.AND UP2, UPT, UR5, 0x1, UPT ;  /* 0x000000010500888c */ /* 0x010fe4000bf45270 */
[----:B------:R-:W-:Y:S01]  /*5770*/  @!UP0 USHF.R.U32.HI UR4, URZ, UR13, UR4 ;  /* 0x0000000dff048299 */ /* 0x000fe20008011604 */
[----:B------:R-:W-:Y:S02]  /*5780*/  @!UP0 UMOV UR6, UR7 ;  /* 0x0000000700068c82 */ /* 0x000fe40008000000 */
[----:B---3--:R-:W-:Y:S02]  /*5790*/  @!UP0 USHF.R.U32.HI UR6, URZ, UR10, UR6 ;  /* 0x0000000aff068299 */ /* 0x008fe40008011606 */
[----:B------:R-:W-:Y:S02]  /*57a0*/  @!UP0 USEL UR7, UR38, UR4, !UP2 ;  /* 0x0000000426078287 */ /* 0x000fe4000d000000 */
[----:B------:R-:W-:Y:S04]  /*57b0*/  @!UP0 USEL UR6, UR37, UR6, !UP1 ;  /* 0x0000000625068287 */ /* 0x000fe8000c800000 */
[----:B------:R-:W-:Y:S02]  /*57c0*/  @!UP0 UIADD3 UR4, UPT, UPT, -UR7, UR6, URZ ;  /* 0x0000000607048290 */ /* 0x000fe4000fffe1ff */
[----:B------:R-:W-:Y:S02]  /*57d0*/  @!UP0 UIADD3 UR6, UPT, UPT, UR7, -UR6, URZ ;  /* 0x8000000607068290 */ /* 0x000fe4000fffe0ff */
[----:B------:R-:W-:Y:S02]  /*57e0*/  @!UP0 UIMAD UR38, UR4, UR5, UR38 ;  /* 0x00000005042682a4 */ /* 0x000fe4000f8e0226 */
[----:B------:R-:W-:Y:S01]  /*57f0*/  @!UP0 UIMAD UR37, UR6, UR14, UR37 ;  /* 0x0000000e062582a4 */ /* 0x000fe2000f8e0225 */
[----:B------:R-:W-:Y:S11]  /*5800*/  BRA.U !UP3, `(.L_x_86) ;  /* 0x000000010b407547 */ /* 0x000ff6000b800000 */
[----:B------:R-:W-:Y:S01]  /*5810*/  UISETP.NE.U32.AND UP0, UPT, UR56, URZ, UPT ;  /* 0x000000ff3800728c */ /* 0x000fe2000bf05070 */
[----:B------:R-:W-:Y:S01]  /*5820*/  HFMA2 R117, -RZ, RZ, 0, 5.9604644775390625e-08 ;  /* 0x00000001ff757431 */ /* 0x000fe200000001ff */
[----:B------:R-:W2:Y:S01]  /*5830*/  LDCU.64 UR8, c[0x0][0x358] ;  /* 0x00006b00ff0877ac */ /* 0x000ea20008000a00 */
[----:B-1----:R-:W-:Y:S01]  /*5840*/  IMAD.MOV.U32 R0, RZ, RZ, 0x1 ;  /* 0x00000001ff007424 */ /* 0x002fe200078e00ff */
[----:B------:R-:W-:Y:S06]  /*5850*/  UISETP.NE.AND.EX UP0, UPT, UR57, URZ, UPT, UP0 ;  /* 0x000000ff3900728c */ /* 0x000fec000bf05300 */
[----:B------:R-:W-:Y:S05]  /*5860*/  PLOP3.LUT P0, PT, PT, PT, UP0, 0x80, 0x8 ;  /* 0x000000000008781c */ /* 0x000fea0003f0f008 */
[----:B------:R-:W1:Y:S01]  /*5870*/  @UP0 LDCU.64 UR4, c[0x0][0x888] ;  /* 0x00011100ff0407ac */ /* 0x000e620008000a00 */
[----:B------:R-:W-:Y:S07]  /*5880*/  @UP0 UIMAD UR6, UR36, UR62, URZ ;  /* 0x0000003e240602a4 */ /* 0x000fee000f8e02ff */
[----:B------:R-:W-:Y:S01]  /*5890*/  @!P0 PRMT R117, R0, 0x7610, R117 ;  /* 0x0000761000758816 */ /* 0x000fe20000000075 */
[----:B-1----:R-:W-:Y:S06]  /*58a0*/  @UP0 UIMAD.WIDE UR4, UR6, 0x4, UR4 ;  /* 0x00000004060408a5 */ /* 0x002fec000f8e0204 */
[----:B------:R-:W-:Y:S02]  /*58b0*/  IMAD.U32 R4, RZ, RZ, UR4 ;  /* 0x00000004ff047e24 */ /* 0x000fe4000f8e00ff */
[----:B------:R-:W-:Y:S05]  /*58c0*/  IMAD.U32 R5, RZ, RZ, UR5 ;  /* 0x00000005ff057e24 */ /* 0x000fea000f8e00ff */
[----:B--2---:R-:W2:Y:S02]  /*58d0*/  @P0 LDG.E R4, desc[UR8][R4.64] ;  /* 0x0000000804040981 */ /* 0x004ea4000c1e1900 */
[----:B--2---:R-:W-:Y:S11]  /*58e0*/  @P0 R2UR UR45, R4 ;  /* 0x00000000042d02ca */ /* 0x004ff600000e0000 */
[----:B------:R-:W-:Y:S03]  /*58f0*/  @!UPT UIADD3 URZ, UPT, UPT, URZ, URZ, URZ ;  /* 0x000000fffffff290 */ /* 0x000fe6000fffe0ff */
[----:B------:R-:W2:Y:S02]  /*5900*/  @!UP0 LDCU UR45, c[0x0][0x880] ;  /* 0x00011000ff2d87ac */ /* 0x000ea40008000800 */
.L_x_86:
[----:B------:R-:W-:Y:S05]  /*5910*/  @!P1 BRA `(.L_x_87) ;  /* 0x0000000000249947 */ /* 0x000fea0003800000 */
[----:B------:R-:W-:Y:S01]  /*5920*/  ISETP.NE.U32.AND P0, PT, R112, RZ, PT ;  /* 0x000000ff7000720c */ /* 0x000fe20003f05070 */
[----:B------:R-:W3:Y:S03]  /*5930*/  LDCU.64 UR4, c[0x0][0x358] ;  /* 0x00006b00ff0477ac */ /* 0x000ee60008000a00 */
[----:B------:R-:W-:Y:S11]  /*5940*/  ISETP.NE.AND.EX P0, PT, R113, RZ, PT, P0 ;  /* 0x000000ff7100720c */ /* 0x000ff60003f05300 */
[----:B------:R-:W-:Y:S02]  /*5950*/  @!UPT UIADD3 URZ, UPT, UPT, URZ, URZ, URZ ;  /* 0x000000fffffff290 */ /* 0x000fe4000fffe0ff */
[----:B------:R-:W4:Y:S01]  /*5960*/  @P0 LDC.64 R4, c[0x0][0x8a8] ;  /* 0x00022a00ff040b82 */ /* 0x000f220000000a00 */
[----:B-1----:R-:W-:Y:S04]  /*5970*/  @P0 IMAD R0, R114, UR36, RZ ;  /* 0x0000002472000c24 */ /* 0x002fe8000f8e02ff */
[----:B----4-:R-:W-:Y:S05]  /*5980*/  @P0 IMAD.WIDE R4, R0, 0x4, R4 ;  /* 0x0000000400040825 */ /* 0x010fea00078e0204 */
[----:B---3-5:R3:W5:Y:S02]  /*5990*/  @P0 LDG.E R16, desc[UR4][R4.64] ;  /* 0x0000000404100981 */ /* 0x028764000c1e1900 */
[----:B---3--:R-:W4:Y:S02]  /*59a0*/  @!P0 LDC R16, c[0x0][0x8a0] ;  /* 0x00022800ff108b82 */ /* 0x008f240000000800 */
.L_x_87:
[----:B------:R-:W-:Y:S01]  /*59b0*/  R2UR UR4, R120 ;  /* 0x00000000780472ca */ /* 0x000fe200000e0000 */
[----:B------:R-:W-:Y:S01]  /*59c0*/  UPLOP3.LUT UP1, UPT, UPT, UPT, UPT, 0x40, 0x4 ;  /* 0x000000000004789c */ /* 0x000fe20003f2e870 */
[----:B------:R-:W-:Y:S01]  /*59d0*/  SHF.L.U32 R3, R124, 0x1f, RZ ;  /* 0x0000001f7c037819 */ /* 0x000fe200000006ff */
[----:B------:R-:W-:Y:S01]  /*59e0*/  ULEA UR47, UR39, UR46, 0x3 ;  /* 0x0000002e272f7291 */ /* 0x000fe2000f8e18ff */
[----:B------:R-:W-:Y:S01]  /*59f0*/  PLOP3.LUT P3, PT, PT, PT, PT, 0x8, 0x80 ;  /* 0x000000000080781c */ /* 0x000fe20003f6e170 */
[----:B------:R-:W-:Y:S01]  /*5a00*/  VIADD R121, R121, 0x1 ;  /* 0x0000000179797836 */ /* 0x000fe20000000000 */
[----:B------:R-:W-:Y:S02]  /*5a10*/  CS2R R76, SRZ ;  /* 0x00000000004c7805 */ /* 0x000fe4000001ff00 */
[----:B------:R-:W-:Y:S02]  /*5a20*/  CS2R R74, SRZ ;  /* 0x00000000004a7805 */ /* 0x000fe4000001ff00 */
[----:B------:R-:W-:Y:S02]  /*5a30*/  CS2R R72, SRZ ;  /* 0x0000000000487805 */ /* 0x000fe4000001ff00 */
[----:B------:R-:W-:Y:S02]  /*5a40*/  CS2R R22, SRZ ;  /* 0x0000000000167805 */ /* 0x000fe4000001ff00 */
[----:B------:R-:W-:Y:S02]  /*5a50*/  CS2R R78, SRZ ;  /* 0x00000000004e7805 */ /* 0x000fe4000001ff00 */
[----:B------:R-:W-:Y:S02]  /*5a60*/  CS2R R18, SRZ ;  /* 0x0000000000127805 */ /* 0x000fe4000001ff00 */
[----:B------:R-:W-:Y:S01]  /*5a70*/  CS2R R80, SRZ ;  /* 0x0000000000507805 */ /* 0x000fe2000001ff00 */
[----:B------:R-:W-:Y:S06]  /*5a80*/  UISETP.NE.AND UP4, UPT, UR4, URZ, UPT ;  /* 0x000000ff0400728c */ /* 0x000fec000bf85270 */
[----:B------:R-:W-:Y:S05]  /*5a90*/  PLOP3.LUT P1, PT, PT, PT, UP4, 0x80, 0x8 ;  /* 0x000000000008781c */ /* 0x000fea0003f2f048 */
[----:B------:R-:W3:Y:S01]  /*5aa0*/  @UP4 LDCU.64 UR4, c[0x0][0x888] ;  /* 0x00011100ff0447ac */ /* 0x000ee20008000a00 */
[----:B------:R-:W-:Y:S07]  /*5ab0*/  @UP4 UPLOP3.LUT UP1, UPT, UPT, UPT, UP3, 0x80, 0x8 ;  /* 0x000000000008489c */ /* 0x000fee0003f2f030 */
[----:B------:R-:W-:Y:S01]  /*5ac0*/  @P1 LOP3.LUT P0, RZ, R117, 0xff, RZ, 0xc0, !PT ;  /* 0x000000ff75ff1812 */ /* 0x000fe2000780c0ff */
[----:B--2---:R-:W-:Y:S02]  /*5ad0*/  @UP4 UISETP.NE.AND UP2, UPT, UR45, URZ, UPT ;  /* 0x000000ff2d00428c */ /* 0x004fe4000bf45270 */
[----:B---3--:R-:W-:Y:S02]  /*5ae0*/  @UP4 UISETP.NE.U32.AND UP0, UPT, UR4, URZ, UPT ;  /* 0x000000ff0400428c */ /* 0x008fe4000bf05070 */
[----:B------:R-:W-:Y:S02]  /*5af0*/  @UP4 USEL UR4, URZ, 0xffffffff, UP2 ;  /* 0xffffffffff044887 */ /* 0x000fe40009000000 */
[----:B------:R-:W-:Y:S04]  /*5b00*/  @UP4 UISETP.NE.AND.EX UP0, UPT, UR5, URZ, UPT, UP0 ;  /* 0x000000ff0500428c */ /* 0x000fe8000bf05300 */
[----:B------:R-:W-:Y:S03]  /*5b10*/  @UP4 USEL UR5, URZ, 0xffffffff, UP0 ;  /* 0xffffffffff054887 */ /* 0x000fe60008000000 */
[----:B------:R-:W-:Y:S01]  /*5b20*/  @P1 VOTEU.ANY UP0, P0 ;  /* 0x0000000000ff1886 */ /* 0x000fe20000000100 */
[----:B------:R-:W-:Y:S04]  /*5b30*/  @UP1 USEL UR4, UR5, UR4, !UP0 ;  /* 0x0000000405041287 */ /* 0x000fe8000c000000 */
[----:B------:R-:W-:Y:S04]  /*5b40*/  @UP4 ULOP3.LUT UR4, UR4, 0x1, URZ, 0xc0, !UPT ;  /* 0x0000000104044892 */ /* 0x000fe8000f8ec0ff */
[----:B------:R-:W-:Y:S06]  /*5b50*/  UISETP.NE.U32.OR UP0, UPT, UR4, 0x1, !UP4 ;  /* 0x000000010400788c */ /* 0x000fec000e705470 */
[----:B------:R-:W-:Y:S11]  /*5b60*/  PLOP3.LUT P0, PT, PT, PT, UP0, 0x80, 0x8 ;  /* 0x000000000008781c */ /* 0x000ff60003f0f008 */
[----:B------:R-:W-:Y:S02]  /*5b70*/  @!UPT UIADD3 URZ, UPT, UPT, URZ, URZ, URZ ;  /* 0x000000fffffff290 */ /* 0x000fe4000fffe0ff */
[----:B-1----:R-:W-:Y:S04]  /*5b80*/  @P0 SHF.L.U32 R0, R122, 0x1f, RZ ;  /* 0x0000001f7a000819 */ /* 0x002fe800000006ff */
[----:B------:R-:W1:Y:S01]  /*5b90*/  @P0 SYNCS.PHASECHK.TRANS64.TRYWAIT P2, [UR46+0x40], R0 ;  /* 0x00004000ff0005a7 */ /* 0x000e62000804112e */
[----:B------:R2:W3:Y:S01]  /*5ba0*/  SYNCS.PHASECHK.TRANS64.TRYWAIT P1, [UR47+0x80], R3 ;  /* 0x00008003ff0075a7 */ /* 0x0004e2000802112f */
[----:B-1----:R-:W-:Y:S01]  /*5bb0*/  @P0 PLOP3.LUT P3, PT, P2, PT, PT, 0x8, 0x80 ;  /* 0x000000000080081c */ /* 0x002fe2000176e170 */
[----:B------:R-:W-:Y:S01]  /*5bc0*/  @!UPT UIADD3 URZ, UPT, UPT, URZ, URZ, URZ ;  /* 0x000000fffffff290 */ /* 0x000fe2000fffe0ff */
[----:B--23--:R-:W-:Y:S11]  /*5bd0*/  BRA.U !UP0, `(.L_x_88) ;  /* 0x0000000108a47547 */ /* 0x00cff6000b800000 */
[----:B------:R-:W-:Y:S01]  /*5be0*/  LOP3.LUT P0, RZ, R117, 0xff, RZ, 0xc0, !PT ;  /* 0x000000ff75ff7812 */ /* 0x000fe2000780c0ff */
[----:B------:R-:W-:Y:S01]  /*5bf0*/  @!UPT UIADD3 URZ, UPT, UPT, URZ, URZ, URZ ;  /* 0x000000fffffff290 */ /* 0x000fe2000fffe0ff */
[----:B------:R-:W-:Y:S11]  /*5c00*/  @!P3 BRA `(.L_x_89) ;  /* 0x00000000000cb947 */ /* 0x000ff60003800000 */
[----:B------:R-:W-:Y:S04]  /*5c10*/  SHF.L.U32 R4, R122, 0x1f, RZ ;  /* 0x0000001f7a047819 */ /* 0x000fe800000006ff */
[----:B------:R-:W1:Y:S02]  /*5c20*/  SYNCS.PHASECHK.TRANS64.TRYWAIT P2, [UR46+0x40], R4 ;  /* 0x00004004ff0075a7 */ /* 0x000e64000804112e */
[----:B-1----:R-:W-:Y:S05]  /*5c30*/  @!P2 BRA `(.L_x_90) ;  /* 0x00000028003ca947 */ /* 0x002fea0003800000 */
.L_x_89:
[----:B------:R-:W-:Y:S01]  /*5c40*/  UISETP.NE.U32.AND UP0, UPT, UR56, URZ, UPT ;  /* 0x000000ff3800728c */ /* 0x000fe2000bf05070 */
[----:B------:R-:W-:Y:S01]  /*5c50*/  CS2R R80, SRZ ;  /* 0x0000000000507805 */ /* 0x000fe2000001ff00 */
[----:B------:R-:W-:Y:S01]  /*5c60*/  UISETP.NE.AND UP1, UPT, UR45, URZ, UPT ;  /* 0x000000ff2d00728c */ /* 0x000fe2000bf25270 */
[----:B------:R-:W-:Y:S01]  /*5c70*/  CS2R R18, SRZ ;  /* 0x0000000000127805 */ /* 0x000fe2000001ff00 */
[----:B------:R-:W-:Y:S01]  /*5c80*/  UISETP.NE.AND.EX UP0, UPT, UR57, URZ, UPT, UP0 ;  /* 0x000000ff3900728c */ /* 0x000fe2000bf05300 */
[----:B------:R-:W-:Y:S01]  /*5c90*/  CS2R R78, SRZ ;  /* 0x00000000004e7805 */ /* 0x000fe2000001ff00 */
[----:B------:R-:W-:Y:S01]  /*5ca0*/  USEL UR4, URZ, 0xffffffff, UP1 ;  /* 0xffffffffff047887 */ /* 0x000fe20008800000 */
[----:B------:R-:W-:Y:S01]  /*5cb0*/  CS2R R22, SRZ ;  /* 0x0000000000167805 */ /* 0x000fe2000001ff00 */
[----:B------:R-:W-:Y:S01]  /*5cc0*/  USEL UR5, URZ, 0xffffffff, UP0 ;  /* 0xffffffffff057887 */ /* 0x000fe20008000000 */
[----:B------:R-:W-:Y:S02]  /*5cd0*/  CS2R R72, SRZ ;  /* 0x0000000000487805 */ /* 0x000fe4000001ff00 */
[----:B------:R-:W-:Y:S01]  /*5ce0*/  CS2R R74, SRZ ;  /* 0x00000000004a7805 */ /* 0x000fe2000001ff00 */
[----:B------:R-:W-:Y:S01]  /*5cf0*/  VOTEU.ANY UP0, P0 ;  /* 0x0000000000ff7886 */ /* 0x000fe20000000100 */
[----:B------:R-:W-:Y:S01]  /*5d00*/  @UP3 USEL UR4, UR5, UR4, !UP0 ;  /* 0x0000000405043287 */ /* 0x000fe2000c000000 */
[----:B------:R-:W-:Y:S02]  /*5d10*/  CS2R R76, SRZ ;  /* 0x00000000004c7805 */ /* 0x000fe4000001ff00 */
[----:B------:R-:W-:Y:S01]  /*5d20*/  LOP3.LUT R122, R122, 0x1, RZ, 0x3c, !PT ;  /* 0x000000017a7a7812 */ /* 0x000fe200078e3cff */
[----:B------:R-:W-:Y:S04]  /*5d30*/  ULOP3.LUT UR4, UR4, 0x1, URZ, 0xc0, !UPT ;  /* 0x0000000104047892 */ /* 0x000fe8000f8ec0ff */
[----:B------:R-:W-:Y:S02]  /*5d40*/  UISETP.NE.U32.AND UP0, UPT, UR4, 0x1, UPT ;  /* 0x000000010400788c */ /* 0x000fe4000bf05070 */
[----:B------:R-:W-:Y:S04]  /*5d50*/  UIADD3 UR4, UPT, UPT, UR46, 0x48, URZ ;  /* 0x000000482e047890 */ /* 0x000fe8000fffe0ff */
[----:B------:R-:W-:Y:S01]  /*5d60*/  PLOP3.LUT P0, PT, PT, PT, UP0, 0x80, 0x8 ;  /* 0x000000000008781c */ /* 0x000fe20003f0f008 */
[----:B------:R-:W-:Y:S11]  /*5d70*/  UPRMT UR4, UR50, 0x654, UR4 ;  /* 0x0000065432047896 */ /* 0x000ff60008000004 */
[----:B------:R-:W-:Y:S01]  /*5d80*/  @!UPT UIADD3 URZ, UPT, UPT, URZ, URZ, URZ ;  /* 0x000000fffffff290 */ /* 0x000fe2000fffe0ff */
[----:B------:R2:W3:Y:S04]  /*5d90*/  @P0 LDS.64 R80, [R116+UR46+0x180] ;  /* 0x0001802e74500984 */ /* 0x0004e80008000a00 */
[----:B------:R2:W1:Y:S04]  /*5da0*/  @P0 LDS.64 R18, [R116+UR46+0x580] ;  /* 0x0005802e74120984 */ /* 0x0004680008000a00 */
[----:B------:R2:W1:Y:S04]  /*5db0*/  @P0 LDS.64 R78, [R116+UR46+0x980] ;  /* 0x0009802e744e0984 */ /* 0x0004680008000a00 */
[----:B------:R2:W1:Y:S04]  /*5dc0*/  @P0 LDS.64 R22, [R116+UR46+0xd80] ;  /* 0x000d802e74160984 */ /* 0x0004680008000a00 */
[----:B------:R2:W1:Y:S04]  /*5dd0*/  @P0 LDS.64 R72, [R116+UR46+0x1180] ;  /* 0x0011802e74480984 */ /* 0x0004680008000a00 */
[----:B------:R2:W1:Y:S04]  /*5de0*/  @P0 LDS.64 R74, [R116+UR46+0x1580] ;  /* 0x0015802e744a0984 */ /* 0x0004680008000a00 */
[----:B------:R2:W1:Y:S01]  /*5df0*/  @P0 LDS.64 R76, [R116+UR46+0x1980] ;  /* 0x0019802e744c0984 */ /* 0x0004620008000a00 */
[----:B------:R-:W-:Y:S01]  /*5e00*/  @!PT LDS RZ, [RZ] ;  /* 0x00000000fffff984 */ /* 0x000fe20000000800 */
[----:B------:R-:W-:Y:S01]  /*5e10*/  @!PT LDS RZ, [RZ] ;  /* 0x00000000fffff984 */ /* 0x000fe20000000800 */
[----:B------:R-:W-:Y:S01]  /*5e20*/  @!PT LDS RZ, [RZ] ;  /* 0x00000000fffff984 */ /* 0x000fe20000000800 */
[----:B------:R-:W-:Y:S01]  /*5e30*/  @!PT LDS RZ, [RZ] ;  /* 0x00000000fffff984 */ /* 0x000fe20000000800 */
[----:B------:R4:W-:Y:S06]  /*5e40*/  MEMBAR.ALL.CTA ;  /* 0x0000000000007992 */ /* 0x0009ec0000008000 */
[----:B----4-:R-:W4:Y:S02]  /*5e50*/  FENCE.VIEW.ASYNC.S ;  /* 0x00000000000073c6 */ /* 0x010f240000000000 */
[----:B----4-:R-:W-:Y:S01]  /*5e60*/  SYNCS.ARRIVE.TRANS64.RED.A1T0 RZ, [UR4], RZ ;  /* 0x000000ffffff79a7 */ /* 0x010fe20008100404 */
.L_x_88:
[----:B------:R-:W-:Y:S05]  /*5e70*/  @P1 BRA `(.L_x_91) ;  /* 0x0000000000081947 */ /* 0x000fea0003800000 */
[----:B------:R-:W4:Y:S02]  /*5e80*/  SYNCS.PHASECHK.TRANS64.TRYWAIT P0, [UR47+0x80], R3 ;  /* 0x00008003ff0075a7 */ /* 0x000f24000800112f */
[----:B----4-:R-:W-:Y:S05]  /*5e90*/  @!P0 BRA `(.L_x_92) ;  /* 0x0000002400bc8947 */ /* 0x010fea0003800000 */
.L_x_91:
[----:B------:R-:W-:Y:S04]  /*5ea0*/  ULEA.HI UR4, UR39, UR39, URZ, 0x1 ;  /* 0x0000002727047291 */ /* 0x000fe8000f8f08ff */
[----:B------:R-:W-:Y:S02]  /*5eb0*/  USHF.R.U32.HI UR5, URZ, 0x1, UR4 ;  /* 0x00000001ff057899 */ /* 0x000fe40008011604 */
[----:B------:R-:W-:Y:S04]  /*5ec0*/  ULOP3.LUT UR4, UR4, 0xffe, URZ, 0xc0, !UPT ;  /* 0x00000ffe04047892 */ /* 0x000fe8000f8ec0ff */
[----:B------:R-:W-:Y:S01]  /*5ed0*/  UIADD3 UR4, UPT, UPT, -UR4, UR39, URZ ;  /* 0x0000002704047290 */ /* 0x000fe2000fffe1ff */
[----:B-1----:R-:W-:Y:S04]  /*5ee0*/  IMAD.U32 R0, RZ, RZ, UR5 ;  /* 0x00000005ff007e24 */ /* 0x002fe8000f8e00ff */
[----:B------:R-:W-:Y:S01]  /*5ef0*/  IMAD R0, R0, 0x70, R2 ;  /* 0x0000007000007824 */ /* 0x000fe200078e0202 */
[----:B------:R-:W-:Y:S05]  /*5f00*/  MOV R17, UR4 ;  /* 0x0000000400117c02 */ /* 0x000fea0008000f00 */
[----:B------:R-:W-:Y:S05]  /*5f10*/  IMAD R17, R17, 0x100000, R0 ;  /* 0x0010000011117824 */ /* 0x000fea00078e0200 */
[----:B------:R-:W-:Y:S04]  /*5f20*/  SHF.R.U32.HI R0, RZ, 0x15, R17 ;  /* 0x00000015ff007819 */ /* 0x000fe80000011611 */
[----:B------:R-:W-:Y:S11]  /*5f30*/  LOP3.LUT P0, RZ, R0, 0x3, R118, 0x48, !PT ;  /* 0x0000000300ff7812 */ /* 0x000ff60007804876 */
[----:B------:R-:W-:Y:S02]  /*5f40*/  @!UPT UIADD3 URZ, UPT, UPT, URZ, URZ, URZ ;  /* 0x000000fffffff290 */ /* 0x000fe4000fffe0ff */
[----:B------:R-:W-:Y:S05]  /*5f50*/  @!P0 BRA `(.L_x_93) ;  /* 0x0000000000408947 */ /* 0x000fea0003800000 */
[----:B------:R-:W1:Y:S01]  /*5f60*/  LDCU.64 UR8, c[0x4][0x68] ;  /* 0x01000d00ff0877ac */ /* 0x000e620008000a00 */
[----:B------:R-:W-:Y:S01]  /*5f70*/  MOV R15, 0x0 ;  /* 0x00000000000f7802 */ /* 0x000fe20000000f00 */
[----:B------:R-:W-:Y:S02]  /*5f80*/  HFMA2 R12, -RZ, RZ, 0, 5.9604644775390625e-08 ;  /* 0x00000001ff0c7431 */ /* 0x000fe400000001ff */
[----:B------:R-:W-:Y:S02]  /*5f90*/  IMAD.MOV.U32 R8, RZ, RZ, 0x192 ;  /* 0x00000192ff087424 */ /* 0x000fe400078e00ff */
[----:B------:R-:W-:Y:S01]  /*5fa0*/  IMAD.MOV.U32 R13, RZ, RZ, RZ ;  /* 0x000000ffff0d7224 */ /* 0x000fe200078e00ff */
[----:B------:R-:W2:Y:S01]  /*5fb0*/  LDCU.64 UR6, c[0x4][0x70] ;  /* 0x01000e00ff0677ac */ /* 0x000ea20008000a00 */
[----:B------:R-:W3:Y:S01]  /*5fc0*/  LDC.64 R14, c[0x4][R15] ;  /* 0x010000000f0e7b82 */ /* 0x000ee20000000a00 */
[----:B------:R-:W4:Y:S01]  /*5fd0*/  LDCU.64 UR4, c[0x4][0x8] ;  /* 0x01000100ff0477ac */ /* 0x000f220008000a00 */
[----:B-1----:R-:W-:Y:S01]  /*5fe0*/  MOV R5, UR9 ;  /* 0x0000000900057c02 */ /* 0x002fe20008000f00 */
[----:B------:R-:W-:Y:S01]  /*5ff0*/  IMAD.U32 R4, RZ, RZ, UR8 ;  /* 0x00000008ff047e24 */ /* 0x000fe2000f8e00ff */
[----:B--2---:R-:W-:Y:S01]  /*6000*/  MOV R7, UR7 ;  /* 0x0000000700077c02 */ /* 0x004fe20008000f00 */
[----:B------:R-:W-:Y:S01]  /*6010*/  IMAD.U32 R6, RZ, RZ, UR6 ;  /* 0x00000006ff067e24 */ /* 0x000fe2000f8e00ff */
[----:B----4-:R-:W-:Y:S01]  /*6020*/  MOV R11, UR5 ;  /* 0x00000005000b7c02 */ /* 0x010fe20008000f00 */
[----:B------:R-:W-:Y:S02]  /*6030*/  IMAD.U32 R10, RZ, RZ, UR4 ;  /* 0x00000004ff0a7e24 */ /* 0x000fe4000f8e00ff */
[----:B------:R-:W-:Y:S07]  /*6040*/  LEPC R20, `(.L_x_93) ;  /* 0x000000001014794e */ /* 0x000fee0000000000 */
[----:B---3-5:R-:W-:Y:S05]  /*6050*/  CALL.ABS.NOINC R14 ;  /* 0x000000000e007343 */ /* 0x028fea0003c00000 */
.L_x_93:
[----:B------:R-:W-:Y:S05]  /*6060*/  WARPSYNC.ALL ;  /* 0x0000000000007948 */ /* 0x000fea0003800000 */
[C---:B------:R-:W-:Y:S01]  /*6070*/  R2UR UR4, R17.reuse ;  /* 0x00000000110472ca */ /* 0x040fe200000e0000 */
[----:B------:R-:W-:Y:S05]  /*6080*/  VIADD R0, R17, 0x10 ;  /* 0x0000001011007836 */ /* 0x000fea0000000000 */
[----:B------:R-:W-:Y:S04]  /*6090*/  SHF.R.U32.HI R0, RZ, 0x15, R0 ;  /* 0x00000015ff007819 */ /* 0x000fe80000011600 */
[----:B------:R-:W-:Y:S03]  /*60a0*/  LOP3.LUT P0, RZ, R0, 0x3, R118, 0x48, !PT ;  /* 0x0000000300ff7812 */ /* 0x000fe60007804876 */
[----:B------:R-:W1:Y:S01]  /*60b0*/  LDTM.16dp32bit_t0_t15.x8 R64, tmem[UR4] ;  /* 0x00000004004079ee */ /* 0x000e620008980000 */
[----:B------:R-:W1:Y:S09]  /*60c0*/  LDTM.16dp32bit_t16_t31.x8 R64, tmem[UR4+0x8] ;  /* 0x00000804004079ee */ /* 0x000e7200089a0000 */
[----:B-1----:R-:W-:Y:S05]  /*60d0*/  @!P0 BRA `(.L_x_94) ;  /* 0x0000000000408947 */ /* 0x002fea0003800000 */
        /* <DEDUP_REMOVED lines=16> */
.L_x_94:
[----:B------:R-:W-:Y:S05]  /*61e0*/  WARPSYNC.ALL ;  /* 0x0000000000007948 */ /* 0x000fea0003800000 */
[C---:B------:R-:W-:Y:S01]  /*61f0*/  R2UR UR4, R17.reuse ;  /* 0x00000000110472ca */ /* 0x040fe200000e0000 */
[----:B------:R-:W-:Y:S05]  /*6200*/  VIADD R0, R17, 0x20 ;  /* 0x0000002011007836 */ /* 0x000fea0000000000 */
[----:B------:R-:W-:Y:S04]  /*6210*/  SHF.R.U32.HI R0, RZ, 0x15, R0 ;  /* 0x00000015ff007819 */ /* 0x000fe80000011600 */
[----:B------:R-:W-:Y:S03]  /*6220*/  LOP3.LUT P0, RZ, R0, 0x3, R118, 0x48, !PT ;  /* 0x0000000300ff7812 */ /* 0x000fe60007804876 */
[----:B------:R-:W1:Y:S01]  /*6230*/  LDTM.16dp32bit_t0_t15.x8 R56, tmem[UR4+0x10] ;  /* 0x00001004003879ee */ /* 0x000e620008980000 */
        /* <DEDUP_REMOVED lines=18> */
.L_x_95:
        /* <DEDUP_REMOVED lines=24> */
.L_x_96:
        /* <DEDUP_REMOVED lines=24> */
.L_x_97:
        /* <DEDUP_REMOVED lines=24> */
.L_x_98:
        /* <DEDUP_REMOVED lines=24> */
.L_x_99:
[----:B------:R-:W-:Y:S01]  /*6960*/  ISETP.NE.AND P0, PT, R125, RZ, PT ;  /* 0x000000ff7d00720c */ /* 0x000fe20003f05270 */
[----:B------:R-:W-:Y:S05]  /*6970*/  WARPSYNC.ALL ;  /* 0x0000000000007948 */ /* 0x000fea0003800000 */
[C---:B----45:R-:W-:Y:S01]  /*6980*/  IMAD R64, R16.reuse, R64, RZ ;  /* 0x0000004010407224 */ /* 0x070fe200078e02ff */
[----:B------:R-:W-:Y:S01]  /*6990*/  R2UR UR4, R17 ;  /* 0x00000000110472ca */ /* 0x000fe200000e0000 */
[----:B------:R-:W-:Y:S01]  /*69a0*/  IMAD R65, R16, R65, RZ ;  /* 0x0000004110417224 */ /* 0x000fe200078e02ff */
[----:B---3--:R-:W-:Y:S01]  /*69b0*/  PRMT R0, R80, 0x8880, RZ ;  /* 0x0000888050007816 */ /* 0x008fe200000000ff */
[----:B------:R-:W-:Y:S01]  /*69c0*/  IMAD R68, R16, R68, RZ ;  /* 0x0000004410447224 */ /* 0x000fe200078e02ff */
[----:B------:R-:W-:Y:S01]  /*69d0*/  SHF.L.U32 R3, R80, 0x10, RZ ;  /* 0x0000001050037819 */ /* 0x000fe200000006ff */
[----:B------:R-:W-:Y:S01]  /*69e0*/  IMAD R69, R16, R69, RZ ;  /* 0x0000004510457224 */ /* 0x000fe200078e02ff */
[----:B------:R-:W-:Y:S01]  /*69f0*/  SHF.L.U32 R89, R80, 0x8, RZ ;  /* 0x0000000850597819 */ /* 0x000fe200000006ff */
[----:B------:R-:W-:Y:S01]  /*6a00*/  IMAD R64, R0, UR45, R64 ;  /* 0x0000002d00407c24 */ /* 0x000fe2000f8e0240 */
[----:B------:R-:W-:Y:S01]  /*6a10*/  SHF.R.S32.HI R3, RZ, 0x18, R3 ;  /* 0x00000018ff037819 */ /* 0x000fe20000011403 */
[C---:B------:R-:W-:Y:S01]  /*6a20*/  IMAD R56, R16.reuse, R56, RZ ;  /* 0x0000003810387224 */ /* 0x040fe200078e02ff */
[C---:B------:R-:W-:Y:S01]  /*6a30*/  PRMT R86, R81.reuse, 0x8880, RZ ;  /* 0x0000888051567816 */ /* 0x040fe200000000ff */
[C---:B------:R-:W-:Y:S01]  /*6a40*/  IMAD R57, R16.reuse, R57, RZ ;  /* 0x0000003910397224 */ /* 0x040fe200078e02ff */
[----:B------:R-:W-:Y:S01]  /*6a50*/  SHF.R.S32.HI R0, RZ, 0x18, R89 ;  /* 0x00000018ff007819 */ /* 0x000fe20000011459 */
[----:B------:R-:W-:Y:S01]  /*6a60*/  LDTM.16dp32bit_t0_t15.x8 R4, tmem[UR4+0x60] ;  /* 0x00006004000479ee */ /* 0x000fe20008980000 */
[----:B------:R-:W1:Y:S01]  /*6a70*/  LDTM.16dp32bit_t16_t31.x8 R4, tmem[UR4+0x68] ;  /* 0x00006804000479ee */ /* 0x000e6200089a0000 */
[----:B------:R-:W-:Y:S01]  /*6a80*/  SHF.R.S32.HI R12, RZ, 0x18, R80 ;  /* 0x00000018ff0c7819 */ /* 0x000fe20000011450 */
[C---:B------:R-:W-:Y:S01]  /*6a90*/  IMAD R66, R16.reuse, R66, RZ ;  /* 0x0000004210427224 */ /* 0x040fe200078e02ff */
[C---:B------:R-:W-:Y:S01]  /*6aa0*/  SHF.L.U32 R13, R81.reuse, 0x10, RZ ;  /* 0x00000010510d7819 */ /* 0x040fe200000006ff */
[----:B------:R-:W-:Y:S01]  /*6ab0*/  IMAD R67, R16, R67, RZ ;  /* 0x0000004310437224 */ /* 0x000fe200078e02ff */
[----:B------:R-:W-:Y:S01]  /*6ac0*/  SHF.L.U32 R14, R81, 0x8, RZ ;  /* 0x00000008510e7819 */ /* 0x000fe200000006ff */
[----:B------:R-:W-:Y:S01]  /*6ad0*/  IMAD R65, R3, UR45, R65 ;  /* 0x0000002d03417c24 */ /* 0x000fe2000f8e0241 */
[----:B------:R-:W-:Y:S01]  /*6ae0*/  SHF.R.S32.HI R13, RZ, 0x18, R13 ;  /* 0x00000018ff0d7819 */ /* 0x000fe2000001140d */
[----:B------:R-:W-:Y:S01]  /*6af0*/  IMAD.MOV.U32 R3, RZ, RZ, R86 ;  /* 0x000000ffff037224 */ /* 0x000fe200078e0056 */
[----:B------:R-:W-:Y:S01]  /*6b00*/  PRMT R111, R18, 0x8880, RZ ;  /* 0x00008880126f7816 */ /* 0x000fe200000000ff */
[----:B------:R-:W-:Y:S01]  /*6b10*/  IMAD R66, R0, UR45, R66 ;  /* 0x0000002d00427c24 */ /* 0x000fe2000f8e0242 */
[----:B------:R-:W-:Y:S01]  /*6b20*/  SHF.R.S32.HI R14, RZ, 0x18, R14 ;  /* 0x00000018ff0e7819 */ /* 0x000fe2000001140e */
[----:B------:R-:W-:Y:S01]  /*6b30*/  IMAD R67, R12, UR45, R67 ;  /* 0x0000002d0c437c24 */ /* 0x000fe2000f8e0243 */
[----:B------:R-:W-:Y:S01]  /*6b40*/  SHF.R.S32.HI R15, RZ, 0x18, R81 ;  /* 0x00000018ff0f7819 */ /* 0x000fe20000011451 */
[----:B------:R-:W-:Y:S01]  /*6b50*/  IMAD R70, R16, R70, RZ ;  /* 0x0000004610467224 */ /* 0x000fe200078e02ff */
[----:B------:R-:W-:Y:S01]  /*6b60*/  SHF.L.U32 R109, R18, 0x8, RZ ;  /* 0x00000008126d7819 */ /* 0x000fe200000006ff */
[----:B------:R-:W-:Y:S01]  /*6b70*/  IMAD R68, R3, UR45, R68 ;  /* 0x0000002d03447c24 */ /* 0x000fe2000f8e0244 */
[C---:B------:R-:W-:Y:S01]  /*6b80*/  PRMT R108, R19.reuse, 0x8880, RZ ;  /* 0x00008880136c7816 */ /* 0x040fe200000000ff */
[----:B------:R-:W-:Y:S01]  /*6b90*/  IMAD R71, R16, R71, RZ ;  /* 0x0000004710477224 */ /* 0x000fe200078e02ff */
[----:B------:R-:W-:Y:S01]  /*6ba0*/  SHF.R.S32.HI R17, RZ, 0x18, R18 ;  /* 0x00000018ff117819 */ /* 0x000fe20000011412 */
[----:B------:R-:W-:Y:S01]  /*6bb0*/  IMAD.U32 R110, R18, 0x10000, RZ ;  /* 0x00010000126e7824 */ /* 0x000fe200078e00ff */
[----:B------:R-:W-:Y:S01]  /*6bc0*/  SHF.L.U32 R106, R19, 0x10, RZ ;  /* 0x00000010136a7819 */ /* 0x000fe200000006ff */
[----:B------:R-:W-:Y:S01]  /*6bd0*/  IMAD R69, R13, UR45, R69 ;  /* 0x0000002d0d457c24 */ /* 0x000fe2000f8e0245 */
[----:B------:R-:W-:Y:S01]  /*6be0*/  SHF.L.U32 R104, R19, 0x8, RZ ;  /* 0x0000000813687819 */ /* 0x000fe200000006ff */
[----:B------:R-:W-:Y:S01]  /*6bf0*/  IMAD R70, R14, UR45, R70 ;  /* 0x0000002d0e467c24 */ /* 0x000fe2000f8e0246 */
[----:B------:R-:W-:Y:S01]  /*6c00*/  SHF.R.S32.HI R3, RZ, 0x18, R110 ;  /* 0x00000018ff037819 */ /* 0x000fe2000001146e */
[----:B------:R-:W-:Y:S01]  /*6c10*/  IMAD.MOV.U32 R0, RZ, RZ, R111 ;  /* 0x000000ffff007224 */ /* 0x000fe200078e006f */
[----:B------:R-:W-:Y:S01]  /*6c20*/  SHF.R.S32.HI R12, RZ, 0x18, R106 ;  /* 0x00000018ff0c7819 */ /* 0x000fe2000001146a */
[----:B------:R-:W-:Y:S01]  /*6c30*/  IMAD R71, R15, UR45, R71 ;  /* 0x0000002d0f477c24 */ /* 0x000fe2000f8e0247 */
[----:B------:R-:W-:Y:S01]  /*6c40*/  PRMT R107, R78, 0x8880, RZ ;  /* 0x000088804e6b7816 */ /* 0x000fe200000000ff */
[----:B------:R-:W-:Y:S01]  /*6c50*/  IMAD R56, R0, UR45, R56 ;  /* 0x0000002d00387c24 */ /* 0x000fe2000f8e0238 */
[----:B------:R-:W-:Y:S01]  /*6c60*/  SHF.R.S32.HI R0, RZ, 0x18, R109 ;  /* 0x00000018ff007819 */ /* 0x000fe2000001146d */
[C---:B------:R-:W-:Y:S01]  /*6c70*/  IMAD R58, R16.reuse, R58, RZ ;  /* 0x0000003a103a7224 */ /* 0x040fe200078e02ff */
[----:B------:R-:W-:Y:S01]  /*6c80*/  SHF.R.S32.HI R13, RZ, 0x18, R104 ;  /* 0x00000018ff0d7819 */ /* 0x000fe20000011468 */
[C---:B------:R-:W-:Y:S01]  /*6c90*/  IMAD R59, R16.reuse, R59, RZ ;  /* 0x0000003b103b7224 */ /* 0x040fe200078e02ff */
[----:B------:R-:W-:Y:S01]  /*6ca0*/  SHF.R.S32.HI R18, RZ, 0x18, R19 ;  /* 0x00000018ff127819 */ /* 0x000fe20000011413 */
[----:B------:R-:W-:Y:S01]  /*6cb0*/  IMAD R57, R3, UR45, R57 ;  /* 0x0000002d03397c24 */ /* 0x000fe2000f8e0239 */
[----:B------:R-:W-:Y:S01]  /*6cc0*/  MOV R3, R108 ;  /* 0x0000006c00037202 */ /* 0x000fe20000000f00 */
[----:B------:R-:W-:Y:S01]  /*6cd0*/  IMAD R60, R16, R60, RZ ;  /* 0x0000003c103c7224 */ /* 0x000fe200078e02ff */
[----:B------:R-:W-:Y:S01]  /*6ce0*/  SHF.L.U32 R105, R78, 0x10, RZ ;  /* 0x000000104e697819 */ /* 0x000fe200000006ff */
[----:B------:R-:W-:Y:S01]  /*6cf0*/  IMAD R58, R0, UR45, R58 ;  /* 0x0000002d003a7c24 */ /* 0x000fe2000f8e023a */
[----:B------:R-:W-:Y:S01]  /*6d00*/  MOV R0, R107 ;  /* 0x0000006b00007202 */ /* 0x000fe20000000f00 */
[C---:B------:R-:W-:Y:S01]  /*6d10*/  IMAD R61, R16.reuse, R61, RZ ;  /* 0x0000003d103d7224 */ /* 0x040fe200078e02ff */
[----:B------:R-:W-:Y:S01]  /*6d20*/  PRMT R98, R79, 0x8880, RZ ;  /* 0x000088804f627816 */ /* 0x000fe200000000ff */
[----:B------:R-:W-:Y:S01]  /*6d30*/  IMAD R59, R17, UR45, R59 ;  /* 0x0000002d113b7c24 */ /* 0x000fe2000f8e023b */
[----:B------:R-:W-:Y:S01]  /*6d40*/  SHF.R.S32.HI R19, RZ, 0x18, R78 ;  /* 0x00000018ff137819 */ /* 0x000fe2000001144e */
[C---:B------:R-:W-:Y:S01]  /*6d50*/  IMAD R62, R16.reuse, R62, RZ ;  /* 0x0000003e103e7224 */ /* 0x040fe200078e02ff */
[----:B------:R-:W-:Y:S01]  /*6d60*/  SHF.L.U32 R97, R79, 0x10, RZ ;  /* 0x000000104f617819 */ /* 0x000fe200000006ff */
[----:B------:R-:W-:Y:S01]  /*6d70*/  IMAD R60, R3, UR45, R60 ;  /* 0x0000002d033c7c24 */ /* 0x000fe2000f8e023c */
[----:B------:R-:W-:Y:S01]  /*6d80*/  SHF.R.S32.HI R3, RZ, 0x18, R105 ;  /* 0x00000018ff037819 */ /* 0x000fe20000011469 */
[----:B------:R-:W-:Y:S01]  /*6d90*/  IMAD R63, R16, R63, RZ ;  /* 0x0000003f103f7224 */ /* 0x000fe200078e02ff */
[----:B------:R-:W-:Y:S01]  /*6da0*/  SHF.L.U32 R95, R79, 0x8, RZ ;  /* 0x000000084f5f7819 */ /* 0x000fe200000006ff */
[----:B------:R-:W-:Y:S01]  /*6db0*/  IMAD.SHL.U32 R103, R78, 0x100, RZ ;  /* 0x000001004e677824 */ /* 0x000fe200078e00ff */
[----:B------:R-:W-:Y:S01]  /*6dc0*/  PRMT R102, R22, 0x8880, RZ ;  /* 0x0000888016667816 */ /* 0x000fe200000000ff */
[----:B------:R-:W-:Y:S01]  /*6dd0*/  IMAD R61, R12, UR45, R61 ;  /* 0x0000002d0c3d7c24 */ /* 0x000fe2000f8e023d */
[----:B------:R-:W-:Y:S01]  /*6de0*/  SHF.R.S32.HI R20, RZ, 0x18, R79 ;  /* 0x00000018ff147819 */ /* 0x000fe2000001144f */
[----:B------:R-:W-:Y:S01]  /*6df0*/  IMAD R48, R16, R48, RZ ;  /* 0x0000003010307224 */ /* 0x000fe200078e02ff */
[----:B------:R-:W-:Y:S01]  /*6e00*/  SHF.R.S32.HI R12, RZ, 0x18, R103 ;  /* 0x00000018ff0c7819 */ /* 0x000fe20000011467 */
[----:B------:R-:W-:Y:S01]  /*6e10*/  IMAD R62, R13, UR45, R62 ;  /* 0x0000002d0d3e7c24 */ /* 0x000fe2000f8e023e */
[----:B------:R-:W-:Y:S01]  /*6e20*/  SHF.L.U32 R101, R22, 0x10, RZ ;  /* 0x0000001016657819 */ /* 0x000fe200000006ff */
[----:B------:R-:W-:Y:S01]  /*6e30*/  IMAD R49, R16, R49, RZ ;  /* 0x0000003110317224 */ /* 0x000fe200078e02ff */
[----:B------:R-:W-:Y:S01]  /*6e40*/  SHF.L.U32 R99, R22, 0x8, RZ ;  /* 0x0000000816637819 */ /* 0x000fe200000006ff */
[----:B------:R-:W-:Y:S01]  /*6e50*/  IMAD R63, R18, UR45, R63 ;  /* 0x0000002d123f7c24 */ /* 0x000fe2000f8e023f */
[C---:B------:R-:W-:Y:S01]  /*6e60*/  PRMT R91, R23.reuse, 0x8880, RZ ;  /* 0x00008880175b7816 */ /* 0x040fe200000000ff */
[----:B------:R-:W-:Y:S01]  /*6e70*/  IMAD R50, R16, R50, RZ ;  /* 0x0000003210327224 */ /* 0x000fe200078e02ff */
[----:B------:R-:W-:Y:S01]  /*6e80*/  SHF.R.S32.HI R21, RZ, 0x18, R22 ;  /* 0x00000018ff157819 */ /* 0x000fe20000011416 */
[----:B------:R-:W-:Y:S01]  /*6e90*/  IMAD R48, R0, UR45, R48 ;  /* 0x0000002d00307c24 */ /* 0x000fe2000f8e0230 */
[----:B------:R-:W-:Y:S01]  /*6ea0*/  MOV R0, R98 ;  /* 0x0000006200007202 */ /* 0x000fe20000000f00 */
[C---:B------:R-:W-:Y:S01]  /*6eb0*/  IMAD R51, R16.reuse, R51, RZ ;  /* 0x0000003310337224 */ /* 0x040fe200078e02ff */
[----:B------:R-:W-:Y:S01]  /*6ec0*/  SHF.L.U32 R88, R23, 0x8, RZ ;  /* 0x0000000817587819 */ /* 0x000fe200000006ff */
[----:B------:R-:W-:Y:S01]  /*6ed0*/  IMAD R49, R3, UR45, R49 ;  /* 0x0000002d03317c24 */ /* 0x000fe2000f8e0231 */
[----:B------:R-:W-:Y:S01]  /*6ee0*/  SHF.R.S32.HI R3, RZ, 0x18, R97 ;  /* 0x00000018ff037819 */ /* 0x000fe20000011461 */
[----:B------:R-:W-:Y:S01]  /*6ef0*/  IMAD R52, R16, R52, RZ ;  /* 0x0000003410347224 */ /* 0x000fe200078e02ff */
        /* <DEDUP_REMOVED lines=15> */
[----:B------:R-:W-:Y:S01]  /*6ff0*/  IMAD R40, R16, R40, RZ ;  /* 0x0000002810287224 */ /* 0x000fe200078e02ff */
[----:B------:R-:W-:Y:S01]  /*7000*/  SHF.L.U32 R82, R73, 0x10, RZ ;  /* 0x0000001049527819 */ /* 0x000fe200000006ff */
[----:B------:R-:W-:Y:S01]  /*7010*/  IMAD R54, R12, UR45, R54 ;  /* 0x0000002d0c367c24 */ /* 0x000fe2000f8e0236 */
[----:B------:R-:W-:Y:S01]  /*7020*/  SHF.R.S32.HI R12, RZ, 0x18, R99 ;  /* 0x00000018ff0c7819 */ /* 0x000fe20000011463 */
[----:B------:R-:W-:Y:S01]  /*7030*/  IMAD R41, R16, R41, RZ ;  /* 0x0000002910297224 */ /* 0x000fe200078e02ff */
[----:B------:R-:W-:Y:S01]  /*7040*/  PRMT R87, R74, 0x8880, RZ ;  /* 0x000088804a577816 */ /* 0x000fe200000000ff */
[----:B------:R-:W-:Y:S01]  /*7050*/  IMAD R55, R20, UR45, R55 ;  /* 0x0000002d14377c24 */ /* 0x000fe2000f8e0237 */
[----:B------:R-:W-:Y:S01]  /*7060*/  SHF.L.U32 R85, R74, 0x10, RZ ;  /* 0x000000104a557819 */ /* 0x000fe200000006ff */
[----:B------:R-:W-:Y:S01]  /*7070*/  IMAD R42, R16, R42, RZ ;  /* 0x0000002a102a7224 */ /* 0x000fe200078e02ff */
[----:B------:R-:W-:Y:S01]  /*7080*/  SHF.L.U32 R84, R74, 0x8, RZ ;  /* 0x000000084a547819 */ /* 0x000fe200000006ff */
[----:B------:R-:W-:Y:S01]  /*7090*/  IMAD.U32 R90, R23, 0x10000, RZ ;  /* 0x00010000175a7824 */ /* 0x000fe200078e00ff */
[----:B------:R-:W-:Y:S01]  /*70a0*/  SHF.R.S32.HI R23, RZ, 0x18, R72 ;  /* 0x00000018ff177819 */ /* 0x000fe20000011448 */
[----:B------:R-:W-:Y:S01]  /*70b0*/  IMAD R40, R0, UR45, R40 ;  /* 0x0000002d00287c24 */ /* 0x000fe2000f8e0228 */
[----:B------:R-:W-:Y:S01]  /*70c0*/  MOV R0, R91 ;  /* 0x0000005b00007202 */ /* 0x000fe20000000f00 */
[C---:B------:R-:W-:Y:S01]  /*70d0*/  IMAD R43, R16.reuse, R43, RZ ;  /* 0x0000002b102b7224 */ /* 0x040fe200078e02ff */
[----:B------:R-:W-:Y:S01]  /*70e0*/  SHF.R.S32.HI R72, RZ, 0x18, R73 ;  /* 0x00000018ff487819 */ /* 0x000fe20000011449 */
[----:B------:R-:W-:Y:S01]  /*70f0*/  IMAD R41, R3, UR45, R41 ;  /* 0x0000002d03297c24 */ /* 0x000fe2000f8e0229 */
[----:B------:R-:W-:Y:S01]  /*7100*/  SHF.R.S32.HI R3, RZ, 0x18, R90 ;  /* 0x00000018ff037819 */ /* 0x000fe2000001145a */
[----:B------:R-:W-:Y:S01]  /*7110*/  IMAD R44, R16, R44, RZ ;  /* 0x0000002c102c7224 */ /* 0x000fe200078e02ff */
[C---:B------:R-:W-:Y:S01]  /*7120*/  PRMT R80, R75.reuse, 0x8880, RZ ;  /* 0x000088804b507816 */ /* 0x040fe200000000ff */
[----:B------:R-:W-:Y:S01]  /*7130*/  IMAD R42, R12, UR45, R42 ;  /* 0x0000002d0c2a7c24 */ /* 0x000fe2000f8e022a */
[----:B------:R-:W-:Y:S01]  /*7140*/  SHF.R.S32.HI R12, RZ, 0x18, R88 ;  /* 0x00000018ff0c7819 */ /* 0x000fe20000011458 */
[C---:B------:R-:W-:Y:S01]  /*7150*/  IMAD R45, R16.reuse, R45, RZ ;  /* 0x0000002d102d7224 */ /* 0x040fe200078e02ff */
[----:B------:R-:W-:Y:S01]  /*7160*/  SHF.L.U32 R79, R75, 0x10, RZ ;  /* 0x000000104b4f7819 */ /* 0x000fe200000006ff */
[----:B------:R-:W-:Y:S01]  /*7170*/  IMAD R43, R21, UR45, R43 ;  /* 0x0000002d152b7c24 */ /* 0x000fe2000f8e022b */
[----:B------:R-:W-:Y:S01]  /*7180*/  SHF.L.U32 R78, R75, 0x8, RZ ;  /* 0x000000084b4e7819 */ /* 0x000fe200000006ff */
[----:B------:R-:W-:Y:S01]  /*7190*/  IMAD R46, R16, R46, RZ ;  /* 0x0000002e102e7224 */ /* 0x000fe200078e02ff */
[----:B------:R-:W-:Y:S01]  /*71a0*/  PRMT R100, R76, 0x8880, RZ ;  /* 0x000088804c647816 */ /* 0x000fe200000000ff */
[----:B------:R-:W-:Y:S01]  /*71b0*/  IMAD R44, R0, UR45, R44 ;  /* 0x0000002d002c7c24 */ /* 0x000fe2000f8e022c */
[----:B------:R-:W-:Y:S01]  /*71c0*/  SHF.L.U32 R96, R76, 0x10, RZ ;  /* 0x000000104c607819 */ /* 0x000fe200000006ff */
[----:B------:R-:W-:Y:S01]  /*71d0*/  IMAD R47, R16, R47, RZ ;  /* 0x0000002f102f7224 */ /* 0x000fe200078e02ff */
[----:B------:R-:W-:Y:S01]  /*71e0*/  SHF.L.U32 R89, R76, 0x8, RZ ;  /* 0x000000084c597819 */ /* 0x000fe200000006ff */
[----:B------:R-:W-:Y:S01]  /*71f0*/  IMAD R45, R3, UR45, R45 ;  /* 0x0000002d032d7c24 */ /* 0x000fe2000f8e022d */
[----:B------:R-:W-:Y:S01]  /*7200*/  SHF.R.S32.HI R3, RZ, 0x18, R93 ;  /* 0x00000018ff037819 */ /* 0x000fe2000001145d */
[----:B------:R-:W-:Y:S01]  /*7210*/  IMAD R32, R16, R32, RZ ;  /* 0x0000002010207224 */ /* 0x000fe200078e02ff */
[C---:B------:R-:W-:Y:S01]  /*7220*/  PRMT R86, R77.reuse, 0x8880, RZ ;  /* 0x000088804d567816 */ /* 0x040fe200000000ff */
[----:B------:R-:W-:Y:S01]  /*7230*/  IMAD R46, R12, UR45, R46 ;  /* 0x0000002d0c2e7c24 */ /* 0x000fe2000f8e022e */
[----:B------:R-:W-:Y:S01]  /*7240*/  SHF.R.S32.HI R12, RZ, 0x18, R92 ;  /* 0x00000018ff0c7819 */ /* 0x000fe2000001145c */
[----:B------:R-:W-:Y:S01]  /*7250*/  IMAD.MOV.U32 R0, RZ, RZ, R94 ;  /* 0x000000ffff007224 */ /* 0x000fe200078e005e */
[----:B------:R-:W-:Y:S01]  /*7260*/  SHF.R.S32.HI R14, RZ, 0x18, R76 ;  /* 0x00000018ff0e7819 */ /* 0x000fe2000001144c */
[----:B------:R-:W-:Y:S01]  /*7270*/  IMAD R33, R16, R33, RZ ;  /* 0x0000002110217224 */ /* 0x000fe200078e02ff */
[----:B------:R-:W-:Y:S01]  /*7280*/  SHF.L.U32 R76, R77, 0x10, RZ ;  /* 0x000000104d4c7819 */ /* 0x000fe200000006ff */
[----:B------:R-:W-:Y:S01]  /*7290*/  IMAD R47, R22, UR45, R47 ;  /* 0x0000002d162f7c24 */ /* 0x000fe2000f8e022f */
[----:B------:R-:W-:Y:S01]  /*72a0*/  SHF.R.S32.HI R15, RZ, 0x18, R77 ;  /* 0x00000018ff0f7819 */ /* 0x000fe2000001144d */
[----:B------:R-:W-:Y:S01]  /*72b0*/  IMAD R34, R16, R34, RZ ;  /* 0x0000002210227224 */ /* 0x000fe200078e02ff */
[----:B------:R-:W-:Y:S01]  /*72c0*/  I2IP.S8.S32.SAT R50, R51, R50, RZ ;  /* 0x0000003233327239 */ /* 0x000fe200000014ff */
[----:B------:R-:W-:Y:S01]  /*72d0*/  IMAD R32, R0, UR45, R32 ;  /* 0x0000002d00207c24 */ /* 0x000fe2000f8e0220 */
[----:B------:R-:W-:Y:S01]  /*72e0*/  MOV R0, R83 ;  /* 0x0000005300007202 */ /* 0x000fe20000000f00 */
[C---:B------:R-:W-:Y:S01]  /*72f0*/  IMAD R35, R16.reuse, R35, RZ ;  /* 0x0000002310237224 */ /* 0x040fe200078e02ff */
[----:B------:R-:W-:Y:S01]  /*7300*/  I2IP.S8.S32.SAT R42, R43, R42, RZ ;  /* 0x0000002a2b2a7239 */ /* 0x000fe200000014ff */
[----:B------:R-:W-:Y:S01]  /*7310*/  IMAD.SHL.U32 R81, R73, 0x100, RZ ;  /* 0x0000010049517824 */ /* 0x000fe200078e00ff */
[----:B------:R-:W-:Y:S01]  /*7320*/  SHF.R.S32.HI R73, RZ, 0x18, R74 ;  /* 0x00000018ff497819 */ /* 0x000fe2000001144a */
[----:B------:R-:W-:Y:S01]  /*7330*/  IMAD R33, R3, UR45, R33 ;  /* 0x0000002d03217c24 */ /* 0x000fe2000f8e0221 */
[----:B------:R-:W-:Y:S01]  /*7340*/  SHF.R.S32.HI R3, RZ, 0x18, R82 ;  /* 0x00000018ff037819 */ /* 0x000fe20000011452 */
[----:B------:R-:W-:Y:S01]  /*7350*/  IMAD R36, R16, R36, RZ ;  /* 0x0000002410247224 */ /* 0x000fe200078e02ff */
[----:B------:R-:W-:Y:S01]  /*7360*/  SHF.R.S32.HI R74, RZ, 0x18, R75 ;  /* 0x00000018ff4a7819 */ /* 0x000fe2000001144b */
[----:B------:R-:W-:Y:S01]  /*7370*/  IMAD R34, R12, UR45, R34 ;  /* 0x0000002d0c227c24 */ /* 0x000fe2000f8e0222 */
[----:B------:R-:W-:Y:S01]  /*7380*/  SHF.R.S32.HI R12, RZ, 0x18, R81 ;  /* 0x00000018ff0c7819 */ /* 0x000fe20000011451 */
[C---:B------:R-:W-:Y:S01]  /*7390*/  IMAD R37, R16.reuse, R37, RZ ;  /* 0x0000002510257224 */ /* 0x040fe200078e02ff */
[----:B------:R-:W-:Y:S01]  /*73a0*/  SHF.L.U32 R75, R77, 0x8, RZ ;  /* 0x000000084d4b7819 */ /* 0x000fe200000006ff */
[----:B------:R-:W-:Y:S01]  /*73b0*/  IMAD R35, R23, UR45, R35 ;  /* 0x0000002d17237c24 */ /* 0x000fe2000f8e0223 */
[----:B------:R-:W-:Y:S01]  /*73c0*/  I2IP.S8.S32.SAT R66, R67, R66, RZ ;  /* 0x0000004243427239 */ /* 0x000fe200000014ff */
[----:B------:R-:W-:Y:S01]  /*73d0*/  IMAD R38, R16, R38, RZ ;  /* 0x0000002610267224 */ /* 0x000fe200078e02ff */
[----:B------:R-:W-:Y:S01]  /*73e0*/  SHF.R.S32.HI R13, RZ, 0x18, R75 ;  /* 0x00000018ff0d7819 */ /* 0x000fe2000001144b */
[----:B------:R-:W-:Y:S01]  /*73f0*/  IMAD R36, R0, UR45, R36 ;  /* 0x0000002d00247c24 */ /* 0x000fe2000f8e0224 */
[----:B------:R-:W-:Y:S01]  /*7400*/  MOV R0, R87 ;  /* 0x0000005700007202 */ /* 0x000fe20000000f00 */
[C---:B------:R-:W-:Y:S01]  /*7410*/  IMAD R39, R16.reuse, R39, RZ ;  /* 0x0000002710277224 */ /* 0x040fe200078e02ff */
[----:B------:R-:W-:Y:S01]  /*7420*/  I2IP.S8.S32.SAT R34, R35, R34, RZ ;  /* 0x0000002223227239 */ /* 0x000fe200000014ff */
[----:B------:R-:W-:Y:S01]  /*7430*/  IMAD R37, R3, UR45, R37 ;  /* 0x0000002d03257c24 */ /* 0x000fe2000f8e0225 */
[----:B------:R-:W-:Y:S01]  /*7440*/  SHF.R.S32.HI R3, RZ, 0x18, R85 ;  /* 0x00000018ff037819 */ /* 0x000fe20000011455 */
[----:B------:R-:W-:Y:S01]  /*7450*/  IMAD R24, R16, R24, RZ ;  /* 0x0000001810187224 */ /* 0x000fe200078e02ff */
[----:B------:R-:W-:Y:S01]  /*7460*/  I2IP.S8.S32.SAT R58, R59, R58, RZ ;  /* 0x0000003a3b3a7239 */ /* 0x000fe200000014ff */
[----:B------:R-:W-:Y:S01]  /*7470*/  IMAD R38, R12, UR45, R38 ;  /* 0x0000002d0c267c24 */ /* 0x000fe2000f8e0226 */
[----:B------:R-:W-:Y:S01]  /*7480*/  SHF.R.S32.HI R12, RZ, 0x18, R84 ;  /* 0x00000018ff0c7819 */ /* 0x000fe20000011454 */
[----:B------:R-:W-:Y:S01]  /*7490*/  IMAD R25, R16, R25, RZ ;  /* 0x0000001910197224 */ /* 0x000fe200078e02ff */
[----:B------:R-:W-:Y:S01]  /*74a0*/  I2IP.S8.S32.SAT R48, R49, R48, R50 ;  /* 0x0000003031307239 */ /* 0x000fe20000001432 */
[----:B------:R-:W-:Y:S01]  /*74b0*/  IMAD R39, R72, UR45, R39 ;  /* 0x0000002d48277c24 */ /* 0x000fe2000f8e0227 */
[----:B------:R-:W-:Y:S01]  /*74c0*/  I2IP.S8.S32.SAT R40, R41, R40, R42 ;  /* 0x0000002829287239 */ /* 0x000fe2000000142a */
[----:B------:R-:W-:Y:S01]  /*74d0*/  IMAD R26, R16, R26, RZ ;  /* 0x0000001a101a7224 */ /* 0x000fe200078e02ff */
[----:B------:R-:W-:Y:S01]  /*74e0*/  I2IP.S8.S32.SAT R32, R33, R32, R34 ;  /* 0x0000002021207239 */ /* 0x000fe20000001422 */
[----:B------:R-:W-:Y:S01]  /*74f0*/  IMAD R24, R0, UR45, R24 ;  /* 0x0000002d00187c24 */ /* 0x000fe2000f8e0218 */
[----:B------:R-:W-:Y:S01]  /*7500*/  MOV R0, R80 ;  /* 0x0000005000007202 */ /* 0x000fe20000000f00 */
[C---:B------:R-:W-:Y:S01]  /*7510*/  IMAD R27, R16.reuse, R27, RZ ;  /* 0x0000001b101b7224 */ /* 0x040fe200078e02ff */
[----:B------:R-:W-:Y:S01]  /*7520*/  UIADD3 UR4, UPT, UPT, UR47, 0xa0, URZ ;  /* 0x000000a02f047890 */ /* 0x000fe2000fffe0ff */
[----:B------:R-:W-:Y:S01]  /*7530*/  IMAD R25, R3, UR45, R25 ;  /* 0x0000002d03197c24 */ /* 0x000fe2000f8e0219 */
[----:B------:R-:W-:Y:S01]  /*7540*/  SHF.R.S32.HI R3, RZ, 0x18, R79 ;  /* 0x00000018ff037819 */ /* 0x000fe2000001144f */
[----:B------:R-:W-:Y:S01]  /*7550*/  IMAD R28, R16, R28, RZ ;  /* 0x0000001c101c7224 */ /* 0x000fe200078e02ff */
[----:B------:R-:W-:Y:S01]  /*7560*/  UPRMT UR4, UR50, 0x654, UR4 ;  /* 0x0000065432047896 */ /* 0x000fe20008000004 */
[----:B------:R-:W-:Y:S01]  /*7570*/  IMAD R26, R12, UR45, R26 ;  /* 0x0000002d0c1a7c24 */ /* 0x000fe2000f8e021a */
[----:B------:R-:W-:Y:S01]  /*7580*/  SHF.R.S32.HI R12, RZ, 0x18, R78 ;  /* 0x00000018ff0c7819 */ /* 0x000fe2000001144e */
[----:B------:R-:W-:Y:S01]  /*7590*/  IMAD R29, R16, R29, RZ ;  /* 0x0000001d101d7224 */ /* 0x000fe200078e02ff */
[----:B------:R-:W-:Y:S01]  /*75a0*/  I2IP.S8.S32.SAT R70, R71, R70, RZ ;  /* 0x0000004647467239 */ /* 0x000fe200000014ff */
[----:B------:R-:W-:Y:S01]  /*75b0*/  IMAD R27, R73, UR45, R27 ;  /* 0x0000002d491b7c24 */ /* 0x000fe2000f8e021b */
[----:B------:R-:W-:Y:S01]  /*75c0*/  I2IP.S8.S32.SAT R62, R63, R62, RZ ;  /* 0x0000003e3f3e7239 */ /* 0x000fe200000014ff */
[----:B------:R-:W-:Y:S01]  /*75d0*/  IMAD R28, R0, UR45, R28 ;  /* 0x0000002d001c7c24 */ /* 0x000fe2000f8e021c */
[----:B------:R-:W-:Y:S01]  /*75e0*/  MOV R0, R100 ;  /* 0x0000006400007202 */ /* 0x000fe20000000f00 */
[C---:B------:R-:W-:Y:S01]  /*75f0*/  IMAD R30, R16.reuse, R30, RZ ;  /* 0x0000001e101e7224 */ /* 0x040fe200078e02ff */
[----:B------:R-:W-:Y:S01]  /*7600*/  I2IP.S8.S32.SAT R26, R27, R26, RZ ;  /* 0x0000001a1b1a7239 */ /* 0x000fe200000014ff */
[----:B------:R-:W-:Y:S01]  /*7610*/  IMAD R29, R3, UR45, R29 ;  /* 0x0000002d031d7c24 */ /* 0x000fe2000f8e021d */
[----:B------:R-:W-:Y:S01]  /*7620*/  SHF.R.S32.HI R3, RZ, 0x18, R96 ;  /* 0x00000018ff037819 */ /* 0x000fe20000011460 */
[C---:B------:R-:W-:Y:S01]  /*7630*/  IMAD R31, R16.reuse, R31, RZ ;  /* 0x0000001f101f7224 */ /* 0x040fe200078e02ff */
[----:B------:R-:W-:Y:S01]  /*7640*/  I2IP.S8.S32.SAT R49, R55, R54, RZ ;  /* 0x0000003637317239 */ /* 0x000fe200000014ff */
[----:B-1----:R-:W-:Y:S01]  /*7650*/  IMAD R4, R16, R4, RZ ;  /* 0x0000000410047224 */ /* 0x002fe200078e02ff */
[----:B------:R-:W-:Y:S01]  /*7660*/  I2IP.S8.S32.SAT R41, R47, R46, RZ ;  /* 0x0000002e2f297239 */ /* 0x000fe200000014ff */
[----:B------:R-:W-:Y:S01]  /*7670*/  IMAD R30, R12, UR45, R30 ;  /* 0x0000002d0c1e7c24 */ /* 0x000fe2000f8e021e */
[----:B------:R-:W-:Y:S01]  /*7680*/  SHF.R.S32.HI R12, RZ, 0x18, R76 ;  /* 0x00000018ff0c7819 */ /* 0x000fe2000001144c */
[----:B------:R-:W-:Y:S01]  /*7690*/  IMAD R31, R74, UR45, R31 ;  /* 0x0000002d4a1f7c24 */ /* 0x000fe2000f8e021f */
[----:B------:R-:W-:Y:S01]  /*76a0*/  I2IP.S8.S32.SAT R33, R39, R38, RZ ;  /* 0x0000002627217239 */ /* 0x000fe200000014ff */
[----:B------:R-:W-:Y:S01]  /*76b0*/  IMAD R4, R0, UR45, R4 ;  /* 0x0000002d00047c24 */ /* 0x000fe2000f8e0204 */
[----:B------:R-:W-:Y:S01]  /*76c0*/  SHF.R.S32.HI R0, RZ, 0x18, R89 ;  /* 0x00000018ff007819 */ /* 0x000fe20000011459 */
[C---:B------:R-:W-:Y:S01]  /*76d0*/  IMAD R5, R16.reuse, R5, RZ ;  /* 0x0000000510057224 */ /* 0x040fe200078e02ff */
[----:B------:R-:W-:Y:S01]  /*76e0*/  I2IP.S8.S32.SAT R30, R31, R30, RZ ;  /* 0x0000001e1f1e7239 */ /* 0x000fe200000014ff */
[C---:B------:R-:W-:Y:S01]  /*76f0*/  IMAD R6, R16.reuse, R6, RZ ;  /* 0x0000000610067224 */ /* 0x040fe200078e02ff */
[----:B------:R-:W-:Y:S01]  /*7700*/  I2IP.S8.S32.SAT R64, R65, R64, R66 ;  /* 0x0000004041407239 */ /* 0x000fe20000001442 */
[----:B------:R-:W-:Y:S01]  /*7710*/  IMAD R5, R3, UR45, R5 ;  /* 0x0000002d03057c24 */ /* 0x000fe2000f8e0205 */
[----:B------:R-:W-:Y:S01]  /*7720*/  MOV R3, R86 ;  /* 0x0000005600037202 */ /* 0x000fe20000000f00 */
[C---:B------:R-:W-:Y:S01]  /*7730*/  IMAD R7, R16.reuse, R7, RZ ;  /* 0x0000000710077224 */ /* 0x040fe200078e02ff */
[----:B------:R-:W-:Y:S01]  /*7740*/  I2IP.S8.S32.SAT R56, R57, R56, R58 ;  /* 0x0000003839387239 */ /* 0x000fe2000000143a */
[----:B------:R-:W-:Y:S01]  /*7750*/  IMAD R8, R16, R8, RZ ;  /* 0x0000000810087224 */ /* 0x000fe200078e02ff */
[----:B------:R-:W-:Y:S01]  /*7760*/  I2IP.S8.S32.SAT R24, R25, R24, R26 ;  /* 0x0000001819187239 */ /* 0x000fe2000000141a */
[----:B------:R-:W-:Y:S01]  /*7770*/  IMAD R6, R0, UR45, R6 ;  /* 0x0000002d00067c24 */ /* 0x000fe2000f8e0206 */
[----:B------:R-:W-:Y:S01]  /*7780*/  I2IP.S8.S32.SAT R65, R69, R68, R70 ;  /* 0x0000004445417239 */ /* 0x000fe20000001446 */
[----:B------:R-:W-:Y:S01]  /*7790*/  IMAD R9, R16, R9, RZ ;  /* 0x0000000910097224 */ /* 0x000fe200078e02ff */
[----:B------:R-:W-:Y:S01]  /*77a0*/  I2IP.S8.S32.SAT R57, R61, R60, R62 ;  /* 0x0000003c3d397239 */ /* 0x000fe2000000143e */
[----:B------:R-:W-:Y:S01]  /*77b0*/  IMAD R7, R14, UR45, R7 ;  /* 0x0000002d0e077c24 */ /* 0x000fe2000f8e0207 */
[----:B------:R-:W-:Y:S01]  /*77c0*/  I2IP.S8.S32.SAT R49, R53, R52, R49 ;  /* 0x0000003435317239 */ /* 0x000fe20000001431 */
[----:B------:R-:W-:Y:S01]  /*77d0*/  IMAD R8, R3, UR45, R8 ;  /* 0x0000002d03087c24 */ /* 0x000fe2000f8e0208 */
[----:B------:R-:W-:Y:S01]  /*77e0*/  I2IP.S8.S32.SAT R41, R45, R44, R41 ;  /* 0x0000002c2d297239 */ /* 0x000fe20000001429 */
[----:B------:R-:W-:Y:S01]  /*77f0*/  IMAD R10, R16, R10, RZ ;  /* 0x0000000a100a7224 */ /* 0x000fe200078e02ff */
[----:B------:R-:W-:Y:S01]  /*7800*/  I2IP.S8.S32.SAT R6, R7, R6, RZ ;  /* 0x0000000607067239 */ /* 0x000fe200000014ff */
[----:B------:R-:W-:Y:S01]  /*7810*/  IMAD R9, R12, UR45, R9 ;  /* 0x0000002d0c097c24 */ /* 0x000fe2000f8e0209 */
[----:B------:R-:W-:Y:S01]  /*7820*/  I2IP.S8.S32.SAT R33, R37, R36, R33 ;  /* 0x0000002425217239 */ /* 0x000fe20000001421 */
[----:B------:R-:W-:Y:S01]  /*7830*/  IMAD R11, R16, R11, RZ ;  /* 0x0000000b100b7224 */ /* 0x000fe200078e02ff */
[----:B------:R-:W-:Y:S01]  /*7840*/  I2IP.S8.S32.SAT R4, R5, R4, R6 ;  /* 0x0000000405047239 */ /* 0x000fe20000001406 */
[----:B------:R-:W-:Y:S01]  /*7850*/  IMAD R10, R13, UR45, R10 ;  /* 0x0000002d0d0a7c24 */ /* 0x000fe2000f8e020a */
[----:B------:R-:W-:Y:S01]  /*7860*/  I2IP.S8.S32.SAT R25, R29, R28, R30 ;  /* 0x0000001c1d197239 */ /* 0x000fe2000000141e */
[----:B------:R-:W-:Y:S01]  /*7870*/  IMAD R11, R15, UR45, R11 ;  /* 0x0000002d0f0b7c24 */ /* 0x000fe2000f8e020b */
[----:B------:R-:W-:Y:S01]  /*7880*/  NOP ;  /* 0x0000000000007918 */ /* 0x000fe20000000000 */
[----:B------:R-:W-:Y:S01]  /*7890*/  SYNCS.ARRIVE.TRANS64.RED.A1T0 RZ, [UR4], RZ ;  /* 0x000000ffffff79a7 */ /* 0x000fe20008100404 */
[----:B------:R1:W-:Y:S01]  /*78a0*/  STS.64 [R116+UR46+0x1d80], R64 ;  /* 0x001d804074007988 */ /* 0x0003e20008000a2e */
[----:B------:R-:W-:Y:S01]  /*78b0*/  UIADD3 UR6, UPT, UPT, UR39, 0x1, URZ ;  /* 0x0000000127067890 */ /* 0x000fe2000fffe0ff */
[----:B------:R-:W-:Y:S01]  /*78c0*/  I2IP.S8.S32.SAT R10, R11, R10, RZ ;  /* 0x0000000a0b0a7239 */ /* 0x000fe200000014ff */
[----:B------:R-:W-:Y:S03]  /*78d0*/  BSSY.RECONVERGENT B0, `(.L_x_100) ;  /* 0x0000038000007945 */ /* 0x000fe60003800200 */
[----:B------:R1:W-:Y:S01]  /*78e0*/  STS.64 [R116+UR46+0x2180], R56 ;  /* 0x0021803874007988 */ /* 0x0003e20008000a2e */
[----:B------:R-:W-:Y:S05]  /*78f0*/  I2IP.S8.S32.SAT R5, R9, R8, R10 ;  /* 0x0000000809057239 */ /* 0x000fea000000140a */
[----:B------:R1:W-:Y:S06]  /*7900*/  STS.64 [R116+UR46+0x2580], R48 ;  /* 0x0025803074007988 */ /* 0x0003ec0008000a2e */
[----:B------:R1:W-:Y:S06]  /*7910*/  STS.64 [R116+UR46+0x2980], R40 ;  /* 0x0029802874007988 */ /* 0x0003ec0008000a2e */
[----:B------:R1:W-:Y:S06]  /*7920*/  STS.64 [R116+UR46+0x2d80], R32 ;  /* 0x002d802074007988 */ /* 0x0003ec0008000a2e */
[----:B------:R1:W-:Y:S06]  /*7930*/  STS.64 [R116+UR46+0x3180], R24 ;  /* 0x0031801874007988 */ /* 0x0003ec0008000a2e */
[----:B------:R1:W-:Y:S01]  /*7940*/  STS.64 [R116+UR46+0x3580], R4 ;  /* 0x0035800474007988 */ /* 0x0003e20008000a2e */
[----:B------:R-:W-:Y:S01]  /*7950*/  @!PT LDS RZ, [RZ] ;  /* 0x00000000fffff984 */ /* 0x000fe20000000800 */
[----:B------:R-:W-:Y:S01]  /*7960*/  @!PT LDS RZ, [RZ] ;  /* 0x00000000fffff984 */ /* 0x000fe20000000800 */
[----:B------:R-:W-:Y:S01]  /*7970*/  @!PT LDS RZ, [RZ] ;  /* 0x00000000fffff984 */ /* 0x000fe20000000800 */
[----:B------:R-:W-:Y:S01]  /*7980*/  @!PT LDS RZ, [RZ] ;  /* 0x00000000fffff984 */ /* 0x000fe20000000800 */
[----:B------:R3:W-:Y:S06]  /*7990*/  MEMBAR.ALL.CTA ;  /* 0x0000000000007992 */ /* 0x0007ec0000008000 */
[----:B---3--:R-:W3:Y:S02]  /*79a0*/  FENCE.VIEW.ASYNC.S ;  /* 0x00000000000073c6 */ /* 0x008ee40000000000 */
[----:B---3--:R-:W-:Y:S06]  /*79b0*/  BAR.SYNC.DEFER_BLOCKING 0x1, 0x80 ;  /* 0x0042000000007b1d */ /* 0x008fec0000010000 */
[----:B------:R-:W-:Y:S05]  /*79c0*/  @P0 BRA `(.L_x_101) ;  /* 0x0000000000a00947 */ /* 0x000fea0003800000 */
[----:B------:R-:W3:Y:S01]  /*79d0*/  LDCU.64 UR14, c[0x0][0x348] ;  /* 0x00006900ff0e77ac */ /* 0x000ee20008000a00 */
[----:B------:R-:W-:Y:S02]  /*79e0*/  UIMAD UR9, UR49, 0x70, URZ ;  /* 0x00000070310978a4 */ /* 0x000fe4000f8e02ff */
[----:B------:R-:W-:Y:S02]  /*79f0*/  USHF.L.U32 UR10, UR48, 0x6, URZ ;  /* 0x00000006300a7899 */ /* 0x000fe400080006ff */
[----:B------:R-:W-:Y:S01]  /*7a00*/  UIADD3 UR8, UPT, UPT, UR46, 0x1d80, URZ ;  /* 0x00001d802e087890 */ /* 0x000fe2000fffe0ff */
[----:B------:R-:W-:Y:S01]  /*7a10*/  UMOV UR11, UR36 ;  /* 0x00000024000b7c82 */ /* 0x000fe20008000000 */
[----:B------:R-:W-:Y:S02]  /*7a20*/  UIADD3 UR16, UPT, UPT, UR46, 0x2180, URZ ;  /* 0x000021802e107890 */ /* 0x000fe4000fffe0ff */
[----:B------:R-:W-:Y:S01]  /*7a30*/  UIADD3 UR17, UPT, UPT, UR9, 0x10, URZ ;  /* 0x0000001009117890 */ /* 0x000fe2000fffe0ff */
[----:B------:R-:W-:Y:S01]  /*7a40*/  UMOV UR19, UR36 ;  /* 0x0000002400137c82 */ /* 0x000fe20008000000 */
[----:B------:R-:W-:Y:S01]  /*7a50*/  UMOV UR18, UR10 ;  /* 0x0000000a00127c82 */ /* 0x000fe20008000000 */
[----:B------:R-:W-:Y:S02]  /*7a60*/  UIADD3 UR28, UPT, UPT, UR46, 0x2580, URZ ;  /* 0x000025802e1c7890 */ /* 0x000fe4000fffe0ff */
[----:B---3--:R-:W-:Y:S02]  /*7a70*/  UIADD3 UR4, UP0, UPT, UR14, 0x680, URZ ;  /* 0x000006800e047890 */ /* 0x008fe4000ff1e0ff */
[----:B------:R-:W-:Y:S02]  /*7a80*/  UIADD3 UR29, UPT, UPT, UR9, 0x20, URZ ;  /* 0x00000020091d7890 */ /* 0x000fe4000fffe0ff */
[----:B------:R-:W-:Y:S01]  /*7a90*/  UIADD3.X UR5, UPT, UPT, URZ, UR15, URZ, UP0, !UPT ;  /* 0x0000000fff057290 */ /* 0x000fe200087fe4ff */
[----:B------:R-:W-:Y:S01]  /*7aa0*/  UMOV UR31, UR36 ;  /* 0x00000024001f7c82 */ /* 0x000fe20008000000 */
[----:B------:R-:W-:Y:S01]  /*7ab0*/  UMOV UR30, UR10 ;  /* 0x0000000a001e7c82 */ /* 0x000fe20008000000 */
[----:B------:R-:W-:Y:S02]  /*7ac0*/  UIADD3 UR32, UPT, UPT, UR46, 0x2980, URZ ;  /* 0x000029802e207890 */ /* 0x000fe4000fffe0ff */
[----:B------:R-:W-:Y:S01]  /*7ad0*/  UIADD3 UR33, UPT, UPT, UR9, 0x30, URZ ;  /* 0x0000003009217890 */ /* 0x000fe2000fffe0ff */
[----:B------:R-:W-:Y:S03]  /*7ae0*/  UMOV UR35, UR36 ;  /* 0x0000002400237c82 */ /* 0x000fe60008000000 */
[----:B------:R3:W-:Y:S01]  /*7af0*/  UTMASTG.3D [UR8], [UR4] ;  /* 0x00000008040073b5 */ /* 0x0007e20008010000 */
[----:B------:R-:W-:Y:S01]  /*7b00*/  UMOV UR34, UR10 ;  /* 0x0000000a00227c82 */ /* 0x000fe20008000000 */
[----:B------:R-:W-:Y:S02]  /*7b10*/  UIADD3 UR24, UPT, UPT, UR46, 0x2d80, URZ ;  /* 0x00002d802e187890 */ /* 0x000fe4000fffe0ff */
[----:B------:R-:W-:Y:S01]  /*7b20*/  UIADD3 UR25, UPT, UPT, UR9, 0x40, URZ ;  /* 0x0000004009197890 */ /* 0x000fe2000fffe0ff */
[----:B------:R-:W-:Y:S01]  /*7b30*/  UMOV UR27, UR36 ;  /* 0x00000024001b7c82 */ /* 0x000fe20008000000 */
[----:B------:R-:W-:Y:S01]  /*7b40*/  UMOV UR26, UR10 ;  /* 0x0000000a001a7c82 */ /* 0x000fe20008000000 */
[----:B------:R3:W-:Y:S01]  /*7b50*/  UTMASTG.3D [UR16], [UR4] ;  /* 0x00000010040073b5 */ /* 0x0007e20008010000 */
[----:B------:R-:W-:Y:S02]  /*7b60*/  UIADD3 UR20, UPT, UPT, UR46, 0x3180, URZ ;  /* 0x000031802e147890 */ /* 0x000fe4000fffe0ff */
[----:B------:R-:W-:Y:S01]  /*7b70*/  UIADD3 UR21, UPT, UPT, UR9, 0x50, URZ ;  /* 0x0000005009157890 */ /* 0x000fe2000fffe0ff */
[----:B------:R-:W-:Y:S01]  /*7b80*/  UMOV UR23, UR36 ;  /* 0x0000002400177c82 */ /* 0x000fe20008000000 */
[----:B------:R-:W-:Y:S01]  /*7b90*/  UMOV UR22, UR10 ;  /* 0x0000000a00167c82 */ /* 0x000fe20008000000 */
[----:B------:R-:W-:Y:S01]  /*7ba0*/  UIADD3 UR12, UPT, UPT, UR46, 0x3580, URZ ;  /* 0x000035802e0c7890 */ /* 0x000fe2000fffe0ff */
[----:B------:R3:W-:Y:S01]  /*7bb0*/  UTMASTG.3D [UR28], [UR4] ;  /* 0x0000001c040073b5 */ /* 0x0007e20008010000 */
[----:B------:R-:W-:Y:S01]  /*7bc0*/  UIADD3 UR13, UPT, UPT, UR9, 0x60, URZ ;  /* 0x00000060090d7890 */ /* 0x000fe2000fffe0ff */
[----:B------:R-:W-:Y:S01]  /*7bd0*/  UMOV UR15, UR36 ;  /* 0x00000024000f7c82 */ /* 0x000fe20008000000 */
[----:B------:R-:W-:Y:S01]  /*7be0*/  UMOV UR14, UR10 ;  /* 0x0000000a000e7c82 */ /* 0x000fe20008000000 */
[----:B------:R3:W-:Y:S01]  /*7bf0*/  UTMASTG.3D [UR32], [UR4] ;  /* 0x00000020040073b5 */ /* 0x0007e20008010000 */
[----:B------:R3:W-:Y:S01]  /*7c00*/  UTMASTG.3D [UR24], [UR4] ;  /* 0x00000018040073b5 */ /* 0x0007e20008010000 */
[----:B------:R3:W-:Y:S04]  /*7c10*/  UTMASTG.3D [UR20], [UR4] ;  /* 0x00000014040073b5 */ /* 0x0007e80008010000 */
[----:B------:R3:W-:Y:S01]  /*7c20*/  UTMASTG.3D [UR12], [UR4] ;  /* 0x0000000c040073b5 */ /* 0x0007e20008010000 */
[----:B------:R0:W-:Y:S01]  /*7c30*/  UTMACMDFLUSH ;  /* 0x00000000000079b7 */ /* 0x0001e20000000000 */
[----:B---3--:R-:W-:Y:S04]  /*7c40*/  DEPBAR.LE SB0, 0x0 ;  /* 0x000080000000791a */ /* 0x008fe80000000000 */
.L_x_101:
[----:B------:R-:W-:Y:S05]  /*7c50*/  BSYNC.RECONVERGENT B0 ;  /* 0x0000000000007941 */ /* 0x000fea0003800200 */
.L_x_100:
[----:B------:R-:W-:Y:S01]  /*7c60*/  UISETP.NE.AND UP1, UPT, UR51, URZ, UPT ;  /* 0x000000ff3300728c */ /* 0x000fe2000bf25270 */
[----:B------:R-:W-:Y:S01]  /*7c70*/  R2UR UR4, R119 ;  /* 0x00000000770472ca */ /* 0x000fe200000e0000 */
[----:B------:R-:W-:Y:S01]  /*7c80*/  UISETP.NE.AND UP0, UPT, UR6, 0x4, UPT ;  /* 0x000000040600788c */ /* 0x000fe2000bf05270 */
[----:B------:R-:W-:Y:S01]  /*7c90*/  BAR.SYNC.DEFER_BLOCKING 0x1, 0x80 ;  /* 0x0042000000007b1d */ /* 0x000fe20000010000 */
[C---:B------:R-:W-:Y:S01]  /*7ca0*/  ISETP.NE.AND P0, PT, R121.reuse, 0x2, PT ;  /* 0x000000027900780c */ /* 0x040fe20003f05270 */
[----:B------:R-:W-:Y:S02]  /*7cb0*/  UIADD3 UR49, UPT, UPT, UR37, UR61, URZ ;  /* 0x0000003d25317290 */ /* 0x000fe4000fffe0ff */
[----:B------:R-:W-:Y:S01]  /*7cc0*/  USEL UR39, UR6, URZ, UP0 ;  /* 0x000000ff06277287 */ /* 0x000fe20008000000 */
[----:B------:R-:W-:Y:S02]  /*7cd0*/  SEL R0, RZ, 0x1, P0 ;  /* 0x00000001ff007807 */ /* 0x000fe40000000000 */
[----:B------:R-:W-:Y:S02]  /*7ce0*/  SEL R121, R121, RZ, P0 ;  /* 0x000000ff79797207 */ /* 0x000fe40000000000 */
[----:B------:R-:W-:Y:S02]  /*7cf0*/  LOP3.LUT R123, R123, R0, RZ, 0x3c, !PT ;  /* 0x000000007b7b7212 */ /* 0x000fe400078e3cff */
[----:B------:R-:W-:Y:S02]  /*7d00*/  UIADD3 UR48, UPT, UPT, UR38, UR4, URZ ;  /* 0x0000000426307290 */ /* 0x000fe4000fffe0ff */
[----:B------:R-:W-:Y:S06]  /*7d10*/  USEL UR4, URZ, 0x1, UP0 ;  /* 0x00000001ff047887 */ /* 0x000fec0008000000 */
[----:B------:R-:W-:Y:S01]  /*7d20*/  LOP3.LUT R124, R124, UR4, RZ, 0x3c, !PT ;  /* 0x000000047c7c7c12 */ /* 0x000fe2000f8e3cff */
[----:B------:R-:W-:Y:S01]  /*7d30*/  UMOV UR36, UR60 ;  /* 0x0000003c00247c82 */ /* 0x000fe20008000000 */
[----:B------:R-:W-:Y:S05]  /*7d40*/  BRA.U UP1, `(.L_x_102) ;  /* 0xffffffd501087547 */ /* 0x000fea000b83ffff */
[----:B------:R-:W-:Y:S05]  /*7d50*/  EXIT ;  /* 0x000000000000794d */ /* 0x000fea0003800000 */
.L_x_24:
[----:B---3--:R3:W4:Y:S02]  /*7d60*/  SYNCS.PHASECHK.TRANS64.TRYWAIT P0, [R0+URZ+0xd0], R2 ;  /* 0x0000d002000075a7 */ /* 0x00872400080011ff */
[----:B----4-:R-:W-:Y:S05]  /*7d70*/  @!P0 NANOSLEEP.SYNCS 0x989680 ;  /* 0x009896800000895d */ /* 0x010fea0003900000 */
[----:B------:R-:W4:Y:S02]  /*7d80*/  @!P0 SYNCS.PHASECHK.TRANS64 P0, [R0+URZ+0xd0], R2 ;  /* 0x0000d002000085a7 */ /* 0x000f2400080010ff */
[----:B----4-:R-:W-:Y:S05]  /*7d90*/  @!P0 BRA `(.L_x_24) ;  /* 0xfffffffc00f08947 */ /* 0x010fea000383ffff */
[----:B------:R-:W-:Y:S05]  /*7da0*/  BRA `(.L_x_103) ;  /* 0xffffff9800987947 */ /* 0x000fea000383ffff */
.L_x_27:
[----:B--2---:R-:W-:Y:S07]  /*7db0*/  MOV R0, UR33 ;  /* 0x0000002100007c02 */ /* 0x004fee0008000f00 */
.L_x_104:
[----:B--2---:R2:W3:Y:S02]  /*7dc0*/  SYNCS.PHASECHK.TRANS64.TRYWAIT P0, [R0+URZ+0x20], R3 ;  /* 0x00002003000075a7 */ /* 0x0044e400080011ff */
[----:B---3--:R-:W-:Y:S05]  /*7dd0*/  @!P0 NANOSLEEP.SYNCS 0x989680 ;  /* 0x009896800000895d */ /* 0x008fea0003900000 */
[----:B------:R-:W3:Y:S02]  /*7de0*/  @!P0 SYNCS.PHASECHK.TRANS64 P0, [R0+URZ+0x20], R3 ;  /* 0x00002003000085a7 */ /* 0x000ee400080010ff */
[----:B---3--:R-:W-:Y:S05]  /*7df0*/  @!P0 BRA `(.L_x_104) ;  /* 0xfffffffc00f08947 */ /* 0x008fea000383ffff */
[----:B------:R-:W-:Y:S05]  /*7e00*/  BRA `(.L_x_26) ;  /* 0xffffff9800e07947 */ /* 0x000fea000383ffff */
.L_x_34:
[----:B-1----:R-:W-:Y:S07]  /*7e10*/  MOV R0, UR33 ;  /* 0x0000002100007c02 */ /* 0x002fee0008000f00 */
.L_x_105:
[----:B-1----:R1:W2:Y:S02]  /*7e20*/  SYNCS.PHASECHK.TRANS64.TRYWAIT P0, [R0+URZ+0x20], R3 ;  /* 0x00002003000075a7 */ /* 0x0022a400080011ff */
[----:B--2---:R-:W-:Y:S05]  /*7e30*/  @!P0 NANOSLEEP.SYNCS 0x989680 ;  /* 0x009896800000895d */ /* 0x004fea0003900000 */
[----:B------:R-:W2:Y:S02]  /*7e40*/  @!P0 SYNCS.PHASECHK.TRANS64 P0, [R0+URZ+0x20], R3 ;  /* 0x00002003000085a7 */ /* 0x000ea400080010ff */
[----:B--2---:R-:W-:Y:S05]  /*7e50*/  @!P0 BRA `(.L_x_105) ;  /* 0xfffffffc00f08947 */ /* 0x004fea000383ffff */
[----:B------:R-:W-:Y:S05]  /*7e60*/  BRA `(.L_x_33) ;  /* 0xffffff9c00d07947 */ /* 0x000fea000383ffff */
.L_x_39:
[----:B-1----:R1:W2:Y:S02]  /*7e70*/  SYNCS.PHASECHK.TRANS64.TRYWAIT P0, [R3+URZ+0x60], R0 ;  /* 0x00006000030075a7 */ /* 0x0022a400080011ff */
[----:B--2---:R-:W-:Y:S05]  /*7e80*/  @!P0 NANOSLEEP.SYNCS 0x989680 ;  /* 0x009896800000895d */ /* 0x004fea0003900000 */
[----:B------:R-:W2:Y:S02]  /*7e90*/  @!P0 SYNCS.PHASECHK.TRANS64 P0, [R3+URZ+0x60], R0 ;  /* 0x00006000030085a7 */ /* 0x000ea400080010ff */
[----:B--2---:R-:W-:Y:S05]  /*7ea0*/  @!P0 BRA `(.L_x_39) ;  /* 0xfffffffc00f08947 */ /* 0x004fea000383ffff */
[----:B------:R-:W-:Y:S05]  /*7eb0*/  BRA `(.L_x_106) ;  /* 0xffffffa000a07947 */ /* 0x000fea000383ffff */
.L_x_43:
[----:B------:R-:W-:-:S07]  /*7ec0*/  MOV R0, UR4 ;  /* 0x0000000400007c02 */ /* 0x000fce0008000f00 */
.L_x_107:
[----:B-1----:R1:W2:Y:S02]  /*7ed0*/  SYNCS.PHASECHK.TRANS64.TRYWAIT P0, [R0+URZ], R2 ;  /* 0x00000002000075a7 */ /* 0x0022a400080011ff */
[----:B--2---:R-:W-:Y:S05]  /*7ee0*/  @!P0 NANOSLEEP.SYNCS 0x989680 ;  /* 0x009896800000895d */ /* 0x004fea0003900000 */
[----:B------:R-:W2:Y:S02]  /*7ef0*/  @!P0 SYNCS.PHASECHK.TRANS64 P0, [R0+URZ], R2 ;  /* 0x00000002000085a7 */ /* 0x000ea400080010ff */
[----:B--2---:R-:W-:Y:S05]  /*7f00*/  @!P0 BRA `(.L_x_107) ;  /* 0xfffffffc00f08947 */ /* 0x004fea000383ffff */
[----:B------:R-:W-:Y:S05]  /*7f10*/  BRA `(.L_x_108) ;  /* 0xffffffa800487947 */ /* 0x000fea000383ffff */
.L_x_44:
[----:B------:R-:W-:-:S07]  /*7f20*/  MOV R0, UR5 ;  /* 0x0000000500007c02 */ /* 0x000fce0008000f00 */
.L_x_109:
[----:B-1----:R1:W2:Y:S02]  /*7f30*/  SYNCS.PHASECHK.TRANS64.TRYWAIT P0, [R0+URZ], R3 ;  /* 0x00000003000075a7 */ /* 0x0022a400080011ff */
[----:B--2---:R-:W-:Y:S05]  /*7f40*/  @!P0 NANOSLEEP.SYNCS 0x989680 ;  /* 0x009896800000895d */ /* 0x004fea0003900000 */
[----:B------:R-:W2:Y:S02]  /*7f50*/  @!P0 SYNCS.PHASECHK.TRANS64 P0, [R0+URZ], R3 ;  /* 0x00000003000085a7 */ /* 0x000ea400080010ff */
[----:B--2---:R-:W-:Y:S05]  /*7f60*/  @!P0 BRA `(.L_x_109) ;  /* 0xfffffffc00f08947 */ /* 0x004fea000383ffff */
[----:B------:R-:W-:Y:S05]  /*7f70*/  BRA `(.L_x_110) ;  /* 0xffffffa800547947 */ /* 0x000fea000383ffff */
.L_x_45:
[----:B------:R-:W-:-:S07]  /*7f80*/  MOV R0, UR5 ;  /* 0x0000000500007c02 */ /* 0x000fce0008000f00 */
.L_x_111:
[----:B-1----:R1:W2:Y:S02]  /*7f90*/  SYNCS.PHASECHK.TRANS64.TRYWAIT P0, [R0+URZ], R3 ;  /* 0x00000003000075a7 */ /* 0x0022a400080011ff */
[----:B--2---:R-:W-:Y:S05]  /*7fa0*/  @!P0 NANOSLEEP.SYNCS 0x989680 ;  /* 0x009896800000895d */ /* 0x004fea0003900000 */
[----:B------:R-:W2:Y:S02]  /*7fb0*/  @!P0 SYNCS.PHASECHK.TRANS64 P0, [R0+URZ], R3 ;  /* 0x00000003000085a7 */ /* 0x000ea400080010ff */
[----:B--2---:R-:W-:Y:S05]  /*7fc0*/  @!P0 BRA `(.L_x_111) ;  /* 0xfffffffc00f08947 */ /* 0x004fea000383ffff */
[----:B------:R-:W-:Y:S05]  /*7fd0*/  BRA `(.L_x_112) ;  /* 0xffffffa800607947 */ /* 0x000fea000383ffff */
.L_x_48:
[----:B--2---:R2:W3:Y:S02]  /*7fe0*/  SYNCS.PHASECHK.TRANS64.TRYWAIT P0, [R2+URZ+0xc0], R4 ;  /* 0x0000c004020075a7 */ /* 0x0044e400080011ff */
[----:B---3--:R-:W-:Y:S05]  /*7ff0*/  @!P0 NANOSLEEP.SYNCS 0x989680 ;  /* 0x009896800000895d */ /* 0x008fea0003900000 */
[----:B------:R-:W3:Y:S02]  /*8000*/  @!P0 SYNCS.PHASECHK.TRANS64 P0, [R2+URZ+0xc0], R4 ;  /* 0x0000c004020085a7 */ /* 0x000ee400080010ff */
[----:B---3--:R-:W-:Y:S05]  /*8010*/  @!P0 BRA `(.L_x_48) ;  /* 0xfffffffc00f08947 */ /* 0x008fea000383ffff */
[----:B------:R-:W-:Y:S05]  /*8020*/  BRA `(.L_x_113) ;  /* 0xffffffa800bc7947 */ /* 0x000fea000383ffff */
.L_x_49:
[----:B------:R-:W-:-:S07]  /*8030*/  MOV R2, UR4 ;  /* 0x0000000400027c02 */ /* 0x000fce0008000f00 */
.L_x_114:
[----:B--2---:R2:W3:Y:S02]  /*8040*/  SYNCS.PHASECHK.TRANS64.TRYWAIT P0, [R2+URZ+0x70], R5 ;  /* 0x00007005020075a7 */ /* 0x0044e400080011ff */
[----:B---3--:R-:W-:Y:S05]  /*8050*/  @!P0 NANOSLEEP.SYNCS 0x989680 ;  /* 0x009896800000895d */ /* 0x008fea0003900000 */
[----:B------:R-:W3:Y:S02]  /*8060*/  @!P0 SYNCS.PHASECHK.TRANS64 P0, [R2+URZ+0x70], R5 ;  /* 0x00007005020085a7 */ /* 0x000ee400080010ff */
[----:B---3--:R-:W-:Y:S05]  /*8070*/  @!P0 BRA `(.L_x_114) ;  /* 0xfffffffc00f08947 */ /* 0x008fea000383ffff */
[----:B------:R-:W-:Y:S05]  /*8080*/  BRA `(.L_x_115) ;  /* 0xffffffa800cc7947 */ /* 0x000fea000383ffff */
.L_x_50:
[----:B--2---:R2:W3:Y:S02]  /*8090*/  SYNCS.PHASECHK.TRANS64.TRYWAIT P1, [R2+URZ+0x60], R4 ;  /* 0x00006004020075a7 */ /* 0x0044e400080211ff */
[----:B---3--:R-:W-:Y:S05]  /*80a0*/  @!P1 NANOSLEEP.SYNCS 0x989680 ;  /* 0x009896800000995d */ /* 0x008fea0003900000 */
[----:B------:R-:W3:Y:S02]  /*80b0*/  @!P1 SYNCS.PHASECHK.TRANS64 P1, [R2+URZ+0x60], R4 ;  /* 0x00006004020095a7 */ /* 0x000ee400080210ff */
[----:B---3--:R-:W-:Y:S05]  /*80c0*/  @!P1 BRA `(.L_x_50) ;  /* 0xfffffffc00f09947 */ /* 0x008fea000383ffff */
[----:B------:R-:W-:Y:S05]  /*80d0*/  BRA `(.L_x_116) ;  /* 0xffffffa800fc7947 */ /* 0x000fea000383ffff */
.L_x_53:
[----:B------:R-:W-:-:S07]  /*80e0*/  MOV R0, UR4 ;  /* 0x0000000400007c02 */ /* 0x000fce0008000f00 */
.L_x_117:
[----:B--2---:R2:W3:Y:S02]  /*80f0*/  SYNCS.PHASECHK.TRANS64.TRYWAIT P0, [R0+URZ+0x70], R2 ;  /* 0x00007002000075a7 */ /* 0x0044e400080011ff */
[----:B---3--:R-:W-:Y:S05]  /*8100*/  @!P0 NANOSLEEP.SYNCS 0x989680 ;  /* 0x009896800000895d */ /* 0x008fea0003900000 */
[----:B------:R-:W3:Y:S02]  /*8110*/  @!P0 SYNCS.PHASECHK.TRANS64 P0, [R0+URZ+0x70], R2 ;  /* 0x00007002000085a7 */ /* 0x000ee400080010ff */
[----:B---3--:R-:W-:Y:S05]  /*8120*/  @!P0 BRA `(.L_x_117) ;  /* 0xfffffffc00f08947 */ /* 0x008fea000383ffff */
[----:B------:R-:W-:Y:S05]  /*8130*/  BRA `(.L_x_52) ;  /* 0xffffffac00507947 */ /* 0x000fea000383ffff */
.L_x_60:
[----:B-1----:R1:W2:Y:S02]  /*8140*/  SYNCS.PHASECHK.TRANS64.TRYWAIT P1, [R0+URZ+0x60], R2 ;  /* 0x00006002000075a7 */ /* 0x0022a400080211ff */
[----:B--2---:R-:W-:Y:S05]  /*8150*/  @!P1 NANOSLEEP.SYNCS 0x989680 ;  /* 0x009896800000995d */ /* 0x004fea0003900000 */
[----:B------:R-:W2:Y:S02]  /*8160*/  @!P1 SYNCS.PHASECHK.TRANS64 P1, [R0+URZ+0x60], R2 ;  /* 0x00006002000095a7 */ /* 0x000ea400080210ff */
[----:B--2---:R-:W-:Y:S05]  /*8170*/  @!P1 BRA `(.L_x_60) ;  /* 0xfffffffc00f09947 */ /* 0x004fea000383ffff */
[----:B------:R-:W-:Y:S05]  /*8180*/  BRA `(.L_x_118) ;  /* 0xffffffb000e47947 */ /* 0x000fea000383ffff */
.L_x_61:
[----:B------:R-:W-:-:S07]  /*8190*/  MOV R2, UR47 ;  /* 0x0000002f00027c02 */ /* 0x000fce0008000f00 */
.L_x_119:
[----:B-1----:R1:W2:Y:S02]  /*81a0*/  SYNCS.PHASECHK.TRANS64.TRYWAIT P0, [R2+URZ+0xa0], R0 ;  /* 0x0000a000020075a7 */ /* 0x0022a400080011ff */
[----:B--2---:R-:W-:Y:S05]  /*81b0*/  @!P0 NANOSLEEP.SYNCS 0x989680 ;  /* 0x009896800000895d */ /* 0x004fea0003900000 */
[----:B------:R-:W2:Y:S02]  /*81c0*/  @!P0 SYNCS.PHASECHK.TRANS64 P0, [R2+URZ+0xa0], R0 ;  /* 0x0000a000020085a7 */ /* 0x000ea400080010ff */
[----:B--2---:R-:W-:Y:S05]  /*81d0*/  @!P0 BRA `(.L_x_119) ;  /* 0xfffffffc00f08947 */ /* 0x004fea000383ffff */
[----:B------:R-:W-:Y:S05]  /*81e0*/  BRA `(.L_x_120) ;  /* 0xffffffb400307947 */ /* 0x000fea000383ffff */
.L_x_64:
[----:B------:R-:W-:Y:S07]  /*81f0*/  MOV R0, UR7 ;  /* 0x0000000700007c02 */ /* 0x000fee0008000f00 */
.L_x_121:
[----:B-1----:R1:W2:Y:S02]  /*8200*/  SYNCS.PHASECHK.TRANS64.TRYWAIT P0, [R0+URZ], R2 ;  /* 0x00000002000075a7 */ /* 0x0022a400080011ff */
[----:B--2---:R-:W-:Y:S05]  /*8210*/  @!P0 NANOSLEEP.SYNCS 0x989680 ;  /* 0x009896800000895d */ /* 0x004fea0003900000 */
[----:B------:R-:W2:Y:S02]  /*8220*/  @!P0 SYNCS.PHASECHK.TRANS64 P0, [R0+URZ], R2 ;  /* 0x00000002000085a7 */ /* 0x000ea400080010ff */
[----:B--2---:R-:W-:Y:S05]  /*8230*/  @!P0 BRA `(.L_x_121) ;  /* 0xfffffffc00f08947 */ /* 0x004fea000383ffff */
[----:B------:R-:W-:Y:S05]  /*8240*/  BRA `(.L_x_63) ;  /* 0xffffffb4004c7947 */ /* 0x000fea000383ffff */
.L_x_67:
[----:B------:R-:W-:-:S07]  /*8250*/  MOV R0, UR4 ;  /* 0x0000000400007c02 */ /* 0x000fce0008000f00 */
.L_x_122:
[----:B--2---:R2:W4:Y:S02]  /*8260*/  SYNCS.PHASECHK.TRANS64.TRYWAIT P0, [R0+URZ], R2 ;  /* 0x00000002000075a7 */ /* 0x00452400080011ff */
[----:B----4-:R-:W-:Y:S05]  /*8270*/  @!P0 NANOSLEEP.SYNCS 0x989680 ;  /* 0x009896800000895d */ /* 0x010fea0003900000 */
[----:B------:R-:W4:Y:S02]  /*8280*/  @!P0 SYNCS.PHASECHK.TRANS64 P0, [R0+URZ], R2 ;  /* 0x00000002000085a7 */ /* 0x000f2400080010ff */
[----:B----4-:R-:W-:Y:S05]  /*8290*/  @!P0 BRA `(.L_x_122) ;  /* 0xfffffffc00f08947 */ /* 0x010fea000383ffff */
[----:B------:R-:W-:Y:S05]  /*82a0*/  BRA `(.L_x_123) ;  /* 0xffffffb800787947 */ /* 0x000fea000383ffff */
.L_x_68:
[----:B------:R-:W-:-:S07]  /*82b0*/  MOV R0, UR5 ;  /* 0x0000000500007c02 */ /* 0x000fce0008000f00 */
.L_x_124:
[----:B-1----:R1:W2:Y:S02]  /*82c0*/  SYNCS.PHASECHK.TRANS64.TRYWAIT P0, [R0+URZ], R3 ;  /* 0x00000003000075a7 */ /* 0x0022a400080011ff */
[----:B--2---:R-:W-:Y:S05]  /*82d0*/  @!P0 NANOSLEEP.SYNCS 0x989680 ;  /* 0x009896800000895d */ /* 0x004fea0003900000 */
[----:B------:R-:W2:Y:S02]  /*82e0*/  @!P0 SYNCS.PHASECHK.TRANS64 P0, [R0+URZ], R3 ;  /* 0x00000003000085a7 */ /* 0x000ea400080010ff */
[----:B--2---:R-:W-:Y:S05]  /*82f0*/  @!P0 BRA `(.L_x_124) ;  /* 0xfffffffc00f08947 */ /* 0x004fea000383ffff */
[----:B------:R-:W-:Y:S05]  /*8300*/  BRA `(.L_x_125) ;  /* 0xffffffb800847947 */ /* 0x000fea000383ffff */
.L_x_69:
[----:B------:R-:W-:-:S07]  /*8310*/  MOV R0, UR5 ;  /* 0x0000000500007c02 */ /* 0x000fce0008000f00 */
.L_x_126:
[----:B-1----:R1:W2:Y:S02]  /*8320*/  SYNCS.PHASECHK.TRANS64.TRYWAIT P0, [R0+URZ], R3 ;  /* 0x00000003000075a7 */ /* 0x0022a400080011ff */
[----:B--2---:R-:W-:Y:S05]  /*8330*/  @!P0 NANOSLEEP.SYNCS 0x989680 ;  /* 0x009896800000895d */ /* 0x004fea0003900000 */
[----:B------:R-:W2:Y:S02]  /*8340*/  @!P0 SYNCS.PHASECHK.TRANS64 P0, [R0+URZ], R3 ;  /* 0x00000003000085a7 */ /* 0x000ea400080010ff */
[----:B--2---:R-:W-:Y:S05]  /*8350*/  @!P0 BRA `(.L_x_126) ;  /* 0xfffffffc00f08947 */ /* 0x004fea000383ffff */
[----:B------:R-:W-:Y:S05]  /*8360*/  BRA `(.L_x_127) ;  /* 0xffffffb800907947 */ /* 0x000fea000383ffff */
.L_x_70:
[----:B-1----:R-:W-:-:S07]  /*8370*/  MOV R0, UR4 ;  /* 0x0000000400007c02 */ /* 0x002fce0008000f00 */
.L_x_128:
[----:B-1----:R1:W2:Y:S02]  /*8380*/  SYNCS.PHASECHK.TRANS64.TRYWAIT P0, [R0+URZ], R2 ;  /* 0x00000002000075a7 */ /* 0x0022a400080011ff */
[----:B--2---:R-:W-:Y:S05]  /*8390*/  @!P0 NANOSLEEP.SYNCS 0x989680 ;  /* 0x009896800000895d */ /* 0x004fea0003900000 */
[----:B------:R-:W2:Y:S02]  /*83a0*/  @!P0 SYNCS.PHASECHK.TRANS64 P0, [R0+URZ], R2 ;  /* 0x00000002000085a7 */ /* 0x000ea400080010ff */
[----:B--2---:R-:W-:Y:S05]  /*83b0*/  @!P0 BRA `(.L_x_128) ;  /* 0xfffffffc00f08947 */ /* 0x004fea000383ffff */
[----:B------:R-:W-:Y:S05]  /*83c0*/  BRA `(.L_x_129) ;  /* 0xffffffb8009c7947 */ /* 0x000fea000383ffff */
.L_x_75:
[----:B--2---:R2:W3:Y:S02]  /*83d0*/  SYNCS.PHASECHK.TRANS64.TRYWAIT P0, [R3+URZ+0x60], R0 ;  /* 0x00006000030075a7 */ /* 0x0044e400080011ff */
[----:B---3--:R-:W-:Y:S05]  /*83e0*/  @!P0 NANOSLEEP.SYNCS 0x989680 ;  /* 0x009896800000895d */ /* 0x008fea0003900000 */
[----:B------:R-:W3:Y:S02]  /*83f0*/  @!P0 SYNCS.PHASECHK.TRANS64 P0, [R3+URZ+0x60], R0 ;  /* 0x00006000030085a7 */ /* 0x000ee400080010ff */
[----:B---3--:R-:W-:Y:S05]  /*8400*/  @!P0 BRA `(.L_x_75) ;  /* 0xfffffffc00f08947 */ /* 0x008fea000383ffff */
[----:B------:R-:W-:Y:S05]  /*8410*/  BRA `(.L_x_130) ;  /* 0xffffffbc00c47947 */ /* 0x000fea000383ffff */
.L_x_78:
[----:B--2---:R-:W-:Y:S07]  /*8420*/  MOV R0, UR21 ;  /* 0x0000001500007c02 */ /* 0x004fee0008000f00 */
.L_x_131:
[----:B--2---:R2:W3:Y:S02]  /*8430*/  SYNCS.PHASECHK.TRANS64.TRYWAIT P1, [R0+URZ+0x58], R3 ;  /* 0x00005803000075a7 */ /* 0x0044e400080211ff */
[----:B---3--:R-:W-:Y:S05]  /*8440*/  @!P1 NANOSLEEP.SYNCS 0x989680 ;  /* 0x009896800000995d */ /* 0x008fea0003900000 */
[----:B------:R-:W3:Y:S02]  /*8450*/  @!P1 SYNCS.PHASECHK.TRANS64 P1, [R0+URZ+0x58], R3 ;  /* 0x00005803000095a7 */ /* 0x000ee400080210ff */
[----:B---3--:R-:W-:Y:S05]  /*8460*/  @!P1 BRA `(.L_x_131) ;  /* 0xfffffffc00f09947 */ /* 0x008fea000383ffff */
[----:B------:R-:W-:Y:S05]  /*8470*/  BRA `(.L_x_77) ;  /* 0xffffffc400387947 */ /* 0x000fea000383ffff */
.L_x_81:
[----:B--2---:R-:W-:Y:S07]  /*8480*/  MOV R0, UR21 ;  /* 0x0000001500007c02 */ /* 0x004fee0008000f00 */
.L_x_132:
[----:B--2---:R2:W3:Y:S02]  /*8490*/  SYNCS.PHASECHK.TRANS64.TRYWAIT P0, [R0+URZ+0x48], R2 ;  /* 0x00004802000075a7 */ /* 0x0044e400080011ff */
[----:B---3--:R-:W-:Y:S05]  /*84a0*/  @!P0 NANOSLEEP.SYNCS 0x989680 ;  /* 0x009896800000895d */ /* 0x008fea0003900000 */
[----:B------:R-:W3:Y:S02]  /*84b0*/  @!P0 SYNCS.PHASECHK.TRANS64 P0, [R0+URZ+0x48], R2 ;  /* 0x00004802000085a7 */ /* 0x000ee400080010ff */
[----:B---3--:R-:W-:Y:S05]  /*84c0*/  @!P0 BRA `(.L_x_132) ;  /* 0xfffffffc00f08947 */ /* 0x008fea000383ffff */
[----:B------:R-:W-:Y:S05]  /*84d0*/  BRA `(.L_x_133) ;  /* 0xffffffc4008c7947 */ /* 0x000fea000383ffff */
.L_x_84:
[----:B-1----:R1:W2:Y:S02]  /*84e0*/  SYNCS.PHASECHK.TRANS64.TRYWAIT P0, [R8+URZ+0x60], R0 ;  /* 0x00006000080075a7 */ /* 0x0022a400080011ff */
[----:B--2---:R-:W-:Y:S05]  /*84f0*/  @!P0 NANOSLEEP.SYNCS 0x989680 ;  /* 0x009896800000895d */ /* 0x004fea0003900000 */
[----:B------:R-:W2:Y:S02]  /*8500*/  @!P0 SYNCS.PHASECHK.TRANS64 P0, [R8+URZ+0x60], R0 ;  /* 0x00006000080085a7 */ /* 0x000ea400080010ff */
[----:B--2---:R-:W-:Y:S05]  /*8510*/  @!P0 BRA `(.L_x_84) ;  /* 0xfffffffc00f08947 */ /* 0x004fea000383ffff */
[----:B------:R-:W-:Y:S05]  /*8520*/  BRA `(.L_x_134) ;  /* 0xffffffcc00247947 */ /* 0x000fea000383ffff */
.L_x_90:
[----:B------:R-:W-:Y:S07]  /*8530*/  MOV R0, UR46 ;  /* 0x0000002e00007c02 */ /* 0x000fee0008000f00 */
.L_x_135:
[----:B-1----:R1:W2:Y:S02]  /*8540*/  SYNCS.PHASECHK.TRANS64.TRYWAIT P2, [R0+URZ+0x40], R4 ;  /* 0x00004004000075a7 */ /* 0x0022a400080411ff */
[----:B--2---:R-:W-:Y:S05]  /*8550*/  @!P2 NANOSLEEP.SYNCS 0x989680 ;  /* 0x009896800000a95d */ /* 0x004fea0003900000 */
[----:B------:R-:W2:Y:S02]  /*8560*/  @!P2 SYNCS.PHASECHK.TRANS64 P2, [R0+URZ+0x40], R4 ;  /* 0x000040040000a5a7 */ /* 0x000ea400080410ff */
[----:B--2---:R-:W-:Y:S05]  /*8570*/  @!P2 BRA `(.L_x_135) ;  /* 0xfffffffc00f0a947 */ /* 0x004fea000383ffff */
[----:B------:R-:W-:Y:S05]  /*8580*/  BRA `(.L_x_89) ;  /* 0xffffffd400ac7947 */ /* 0x000fea000383ffff */
.L_x_92:
[----:B-1----:R-:W-:Y:S07]  /*8590*/  MOV R0, UR47 ;  /* 0x0000002f00007c02 */ /* 0x002fee0008000f00 */
.L_x_136:
[----:B-1----:R1:W4:Y:S02]  /*85a0*/  SYNCS.PHASECHK.TRANS64.TRYWAIT P0, [R0+URZ+0x80], R3 ;  /* 0x00008003000075a7 */ /* 0x00232400080011ff */
[----:B----4-:R-:W-:Y:S05]  /*85b0*/  @!P0 NANOSLEEP.SYNCS 0x989680 ;  /* 0x009896800000895d */ /* 0x010fea0003900000 */
[----:B------:R-:W4:Y:S02]  /*85c0*/  @!P0 SYNCS.PHASECHK.TRANS64 P0, [R0+URZ+0x80], R3 ;  /* 0x00008003000085a7 */ /* 0x000f2400080010ff */
[----:B----4-:R-:W-:Y:S05]  /*85d0*/  @!P0 BRA `(.L_x_136) ;  /* 0xfffffffc00f08947 */ /* 0x010fea000383ffff */
[----:B------:R-:W-:Y:S05]  /*85e0*/  BRA `(.L_x_91) ;  /* 0xffffffd8002c7947 */ /* 0x000fea000383ffff */
        .weak           $__internal_0_$__cuda_sm10x_tcgen05_guardrail_trap_col_being_dealloced_not_returned_by_alloc
        .type           $__internal_0_$__cuda_sm10x_tcgen05_guardrail_trap_col_being_dealloced_not_returned_by_alloc,@function
        .size           $__internal_0_$__cuda_sm10x_tcgen05_guardrail_trap_col_being_dealloced_not_returned_by_alloc,($__internal_1_$__cuda_sm10x_tcgen05_guardrail_trap_phase_invalid_during_alloc - $__internal_0_$__cuda_sm10x_tcgen05_guardrail_trap_col_being_dealloced_not_returned_by_alloc)
$__internal_0_$__cuda_sm10x_tcgen05_guardrail_trap_col_being_dealloced_not_returned_by_alloc:
[----:B------:R-:W-:Y:S05]  /*85f0*/  BPT.TRAP 0x1 ;  /* 0x000000040000795c */ /* 0x000fea0000300000 */
[----:B------:R-:W-:-:S04]  /*8600*/  HFMA2 R3, -RZ, RZ, 0, 0 ;  /* 0x00000000ff037431 */ /* 0x000fc800000001ff */
[----:B------:R-:W-:Y:S05]  /*8610*/  RET.REL.NODEC R2 `(_ZN7cutlass13device_kernelINS_4gemm6kernel13GemmUniversalIN4cute5tupleIJiiiiEEENS1_10collective13CollectiveMmaINS1_35MainloopSm100TmaUmmaWarpSpecializedILi4ELi2ELi4ENS5_IJNS4_1CILi2EEENSA_ILi1EEESC_EEEEENS5_IJNSA_ILi64EEENSA_ILi112EEENSA_ILi256EEEEEEaNS5_IJlSC_lEEEaSJ_NS4_8TiledMMAINS4_8MMA_AtomIJNS4_15SM100_MMA_S8_SSIaaiLi64ELi112ELNS4_4UMMA5MajorE0ELSO_0ELNSN_8SaturateE0EEEEEENS4_6LayoutINS5_IJSC_SC_SC_EEENS5_IJNSA_ILi0EEESU_SU_EEEEENS5_IJNS4_10UnderscoreESX_SX_EEEEENS4_13SM90_TMA_LOADENS4_14ComposedLayoutINS4_7SwizzleILi3ELi4ELi3EEENS4_18smem_ptr_flag_bitsILi8EEENSS_INS5_IJNSA_ILi8EEENSA_ILi128EEEEEENS5_IJS17_SC_EEEEEEEvNS4_8identityENS4_23SM90_TMA_LOAD_MULTICASTES1B_vS1C_EENS_8epilogue10collective18CollectiveEpilogueINS1F_23Sm100TmaWarpSpecializedILi1ELi1ELi56ELb0ELb0EEEJSI_NS5_IJNSS_ISF_SC_EENSS_ISG_SC_EEEEEaSJ_aSJ_NS1F_6fusion15FusionCallbacksIS1J_NS1N_17LinearCombinationIaiaiLNS_15FloatRoundStyleE2EEESI_S1M_JEEENS4_5SM1004TMEM4LOAD25SM100_TMEM_LOAD_16dp32b8xES10_NS11_INS12_ILi0ELi4ELi3EEES15_NSS_INS5_IJS16_NSA_ILi16EEEEEENS5_IJS1Y_SC_EEEEEEENS4_39AutoVectorizingCopyWithAssumedAlignmentILi128EEENS4_14SM90_TMA_STOREES22_S24_S24_EEEvvEEEEvNT_6ParamsE) ;  /* 0xffffff7802787950 */ /* 0x000fea0003c3ffff */
        .weak           $__internal_1_$__cuda_sm10x_tcgen05_guardrail_trap_phase_invalid_during_alloc
        .type           $__internal_1_$__cuda_sm10x_tcgen05_guardrail_trap_phase_invalid_during_alloc,@function
        .size           $__internal_1_$__cuda_sm10x_tcgen05_guardrail_trap_phase_invalid_during_alloc,($__internal_2_$__cuda_sm10x_tcgen05_guardrail_trap_unallocated_columns_being_dealloced - $__internal_1_$__cuda_sm10x_tcgen05_guardrail_trap_phase_invalid_during_alloc)
$__internal_1_$__cuda_sm10x_tcgen05_guardrail_trap_phase_invalid_during_alloc:
[----:B------:R-:W-:Y:S05]  /*8620*/  BPT.TRAP 0x1 ;  /* 0x000000040000795c */ /* 0x000fea0000300000 */
[----:B------:R-:W-:-:S04]  /*8630*/  MOV R5, 0x0 ;  /* 0x0000000000057802 */ /* 0x000fc80000000f00 */
[----:B------:R-:W-:Y:S05]  /*8640*/  RET.REL.NODEC R4 `(_ZN7cutlass13device_kernelINS_4gemm6kernel13GemmUniversalIN4cute5tupleIJiiiiEEENS1_10collective13CollectiveMmaINS1_35MainloopSm100TmaUmmaWarpSpecializedILi4ELi2ELi4ENS5_IJNS4_1CILi2EEENSA_ILi1EEESC_EEEEENS5_IJNSA_ILi64EEENSA_ILi112EEENSA_ILi256EEEEEEaNS5_IJlSC_lEEEaSJ_NS4_8TiledMMAINS4_8MMA_AtomIJNS4_15SM100_MMA_S8_SSIaaiLi64ELi112ELNS4_4UMMA5MajorE0ELSO_0ELNSN_8SaturateE0EEEEEENS4_6LayoutINS5_IJSC_SC_SC_EEENS5_IJNSA_ILi0EEESU_SU_EEEEENS5_IJNS4_10UnderscoreESX_SX_EEEEENS4_13SM90_TMA_LOADENS4_14ComposedLayoutINS4_7SwizzleILi3ELi4ELi3EEENS4_18smem_ptr_flag_bitsILi8EEENSS_INS5_IJNSA_ILi8EEENSA_ILi128EEEEEENS5_IJS17_SC_EEEEEEEvNS4_8identityENS4_23SM90_TMA_LOAD_MULTICASTES1B_vS1C_EENS_8epilogue10collective18CollectiveEpilogueINS1F_23Sm100TmaWarpSpecializedILi1ELi1ELi56ELb0ELb0EEEJSI_NS5_IJNSS_ISF_SC_EENSS_ISG_SC_EEEEEaSJ_aSJ_NS1F_6fusion15FusionCallbacksIS1J_NS1N_17LinearCombinationIaiaiLNS_15FloatRoundStyleE2EEESI_S1M_JEEENS4_5SM1004TMEM4LOAD25SM100_TMEM_LOAD_16dp32b8xES10_NS11_INS12_ILi0ELi4ELi3EEES15_NSS_INS5_IJS16_NSA_ILi16EEEEEENS5_IJS1Y_SC_EEEEEEENS4_39AutoVectorizingCopyWithAssumedAlignmentILi128EEENS4_14SM90_TMA_STOREES22_S24_S24_EEEvvEEEEvNT_6ParamsE) ;  /* 0xffffff78046c7950 */ /* 0x000fea0003c3ffff */
        .weak           $__internal_2_$__cuda_sm10x_tcgen05_guardrail_trap_unallocated_columns_being_dealloced
        .type           $__internal_2_$__cuda_sm10x_tcgen05_guardrail_trap_unallocated_columns_being_dealloced,@function
        .size           $__internal_2_$__cuda_sm10x_tcgen05_guardrail_trap_unallocated_columns_being_dealloced,(.L_x_138 - $__internal_2_$__cuda_sm10x_tcgen05_guardrail_trap_unallocated_columns_being_dealloced)
$__internal_2_$__cuda_sm10x_tcgen05_guardrail_trap_unallocated_columns_being_dealloced:
[----:B------:R-:W-:Y:S05]  /*8650*/  BPT.TRAP 0x1 ;  /* 0x000000040000795c */ /* 0x000fea0000300000 */
[----:B------:R-:W-:-:S04]  /*8660*/  HFMA2 R3, -RZ, RZ, 0, 0 ;  /* 0x00000000ff037431 */ /* 0x000fc800000001ff */
[----:B------:R-:W-:Y:S05]  /*8670*/  RET.REL.NODEC R2 `(_ZN7cutlass13device_kernelINS_4gemm6kernel13GemmUniversalIN4cute5tupleIJiiiiEEENS1_10collective13CollectiveMmaINS1_35MainloopSm100TmaUmmaWarpSpecializedILi4ELi2ELi4ENS5_IJNS4_1CILi2EEENSA_ILi1EEESC_EEEEENS5_IJNSA_ILi64EEENSA_ILi112EEENSA_ILi256EEEEEEaNS5_IJlSC_lEEEaSJ_NS4_8TiledMMAINS4_8MMA_AtomIJNS4_15SM100_MMA_S8_SSIaaiLi64ELi112ELNS4_4UMMA5MajorE0ELSO_0ELNSN_8SaturateE0EEEEEENS4_6LayoutINS5_IJSC_SC_SC_EEENS5_IJNSA_ILi0EEESU_SU_EEEEENS5_IJNS4_10UnderscoreESX_SX_EEEEENS4_13SM90_TMA_LOADENS4_14ComposedLayoutINS4_7SwizzleILi3ELi4ELi3EEENS4_18smem_ptr_flag_bitsILi8EEENSS_INS5_IJNSA_ILi8EEENSA_ILi128EEEEEENS5_IJS17_SC_EEEEEEEvNS4_8identityENS4_23SM90_TMA_LOAD_MULTICASTES1B_vS1C_EENS_8epilogue10collective18CollectiveEpilogueINS1F_23Sm100TmaWarpSpecializedILi1ELi1ELi56ELb0ELb0EEEJSI_NS5_IJNSS_ISF_SC_EENSS_ISG_SC_EEEEEaSJ_aSJ_NS1F_6fusion15FusionCallbacksIS1J_NS1N_17LinearCombinationIaiaiLNS_15FloatRoundStyleE2EEESI_S1M_JEEENS4_5SM1004TMEM4LOAD25SM100_TMEM_LOAD_16dp32b8xES10_NS11_INS12_ILi0ELi4ELi3EEES15_NSS_INS5_IJS16_NSA_ILi16EEEEEENS5_IJS1Y_SC_EEEEEEENS4_39AutoVectorizingCopyWithAssumedAlignmentILi128EEENS4_14SM90_TMA_STOREES22_S24_S24_EEEvvEEEEvNT_6ParamsE) ;  /* 0xffffff7802607950 */ /* 0x000fea0003c3ffff */
.L_x_137:
[----:B------:R-:W-:-:S00]  /*8680*/  BRA `(.L_x_137) ;  /* 0xfffffffc00fc7947 */ /* 0x000fc0000383ffff */
[----:B------:R-:W-:-:S00]  /*8690*/  NOP ;  /* 0x0000000000007918 */ /* 0x000fc00000000000 */
        /* <DEDUP_REMOVED lines=14> */
.L_x_138:


//--------------------- .nv.global.init           --------------------------
	.section	.nv.global.init,"aw",@progbits
.nv.global.init:
	.type		$str$26,@object
	.size		$str$26,($str$25 - $str$26)
$str$26:
        /*0000*/ 	.byte	0x2f, 0x74, 0x6d, 0x70, 0x2f, 0x63, 0x75, 0x74, 0x6c, 0x61, 0x73, 0x73, 0x5f, 0x73, 0x77, 0x65
        /*0010*/ 	.byte	0x65, 0x70, 0x5f, 0x73, 0x72, 0x63, 0x2f, 0x69, 0x6e, 0x63, 0x6c, 0x75, 0x64, 0x65, 0x2f, 0x63
        /*0020*/ 	.byte	0x75, 0x74, 0x65, 0x2f, 0x61, 0x74, 0x6f, 0x6d, 0x2f, 0x63, 0x6f, 0x70, 0x79, 0x5f, 0x74, 0x72
        /*0030*/ 	.byte	0x61, 0x69, 0x74, 0x73, 0x5f, 0x73, 0x6d, 0x31, 0x30, 0x30, 0x2e, 0x68, 0x70, 0x70, 0x00
	.type		$str$25,@object
	.size		$str$25,(__unnamed_1 - $str$25)
$str$25:
        /*003f*/ 	.byte	0x28, 0x28, 0x75, 0x69, 0x6e, 0x74, 0x33, 0x32, 0x5f, 0x74, 0x28, 0x74, 0x68, 0x72, 0x65, 0x61
        /*004f*/ 	.byte	0x64, 0x49, 0x64, 0x78, 0x2e, 0x78, 0x29, 0x20, 0x2f, 0x20, 0x33, 0x32, 0x29, 0x20, 0x25, 0x20
        /*005f*/ 	.byte	0x34, 0x29, 0x20, 0x3d, 0x3d, 0x20, 0x28, 0x28, 0x28, 0x74, 0x6d, 0x65, 0x6d, 0x5f, 0x61, 0x64
        /*006f*/ 	.byte	0x64, 0x72, 0x20, 0x3e, 0x3e, 0x20, 0x31, 0x36, 0x29, 0x20, 0x2f, 0x20, 0x33, 0x32, 0x29, 0x20
        /*007f*/ 	.byte	0x25, 0x20, 0x34, 0x29, 0x00
	.type		__unnamed_1,@object
	.size		__unnamed_1,(.L_1 - __unnamed_1)
__unnamed_1:
        /*0084*/ 	.byte	0x63, 0x6f, 0x6e, 0x73, 0x74, 0x65, 0x78, 0x70, 0x72, 0x20, 0x76, 0x6f, 0x69, 0x64, 0x20, 0x63
        /* <DEDUP_REMOVED lines=36> */
        /*02d4*/ 	.byte	0x3a, 0x3a, 0x43, 0x3c, 0x30, 0x3e, 0x3e, 0x3e, 0x3e, 0x5d, 0x00
.L_1:


//--------------------- .nv.shared._ZN7cutlass13device_kernelINS_4gemm6kernel13GemmUniversalIN4cute5tupleIJiiiiEEENS1_10collective13CollectiveMmaINS1_35MainloopSm100TmaUmmaWarpSpecializedILi4ELi2ELi4ENS5_IJNS4_1CILi2EEENSA_ILi1EEESC_EEEEENS5_IJNSA_ILi64EEENSA_ILi112EEENSA_ILi256EEEEEEaNS5_IJlSC_lEEEaSJ_NS4_8TiledMMAINS4_8MMA_AtomIJNS4_15SM100_MMA_S8_SSIaaiLi64ELi112ELNS4_4UMMA5MajorE0ELSO_0ELNSN_8SaturateE0EEEEEENS4_6LayoutINS5_IJSC_SC_SC_EEENS5_IJNSA_ILi0EEESU_SU_EEEEENS5_IJNS4_10UnderscoreESX_SX_EEEEENS4_13SM90_TMA_LOADENS4_14ComposedLayoutINS4_7SwizzleILi3ELi4ELi3EEENS4_18smem_ptr_flag_bitsILi8EEENSS_INS5_IJNSA_ILi8EEENSA_ILi128EEEEEENS5_IJS17_SC_EEEEEEEvNS4_8identityENS4_23SM90_TMA_LOAD_MULTICASTES1B_vS1C_EENS_8epilogue10collective18CollectiveEpilogueINS1F_23Sm100TmaWarpSpecializedILi1ELi1ELi56ELb0ELb0EEEJSI_NS5_IJNSS_ISF_SC_EENSS_ISG_SC_EEEEEaSJ_aSJ_NS1F_6fusion15FusionCallbacksIS1J_NS1N_17LinearCombinationIaiaiLNS_15FloatRoundStyleE2EEESI_S1M_JEEENS4_5SM1004TMEM4LOAD25SM100_TMEM_LOAD_16dp32b8xES10_NS11_INS12_ILi0ELi4ELi3EEES15_NSS_INS5_IJS16_NSA_ILi16EEEEEENS5_IJS1Y_SC_EEEEEEENS4_39AutoVectorizingCopyWithAssumedAlignmentILi128EEENS4_14SM90_TMA_STOREES22_S24_S24_EEEvvEEEEvNT_6ParamsE --------------------------
	.section	.nv.shared._ZN7cutlass13device_kernelINS_4gemm6kernel13GemmUniversalIN4cute5tupleIJiiiiEEENS1_10collective13CollectiveMmaINS1_35MainloopSm100TmaUmmaWarpSpecializedILi4ELi2ELi4ENS5_IJNS4_1CILi2EEENSA_ILi1EEESC_EEEEENS5_IJNSA_ILi64EEENSA_ILi112EEENSA_ILi256EEEEEEaNS5_IJlSC_lEEEaSJ_NS4_8TiledMMAINS4_8MMA_AtomIJNS4_15SM100_MMA_S8_SSIaaiLi64ELi112ELNS4_4UMMA5MajorE0ELSO_0ELNSN_8SaturateE0EEEEEENS4_6LayoutINS5_IJSC_SC_SC_EEENS5_IJNSA_ILi0EEESU_SU_EEEEENS5_IJNS4_10UnderscoreESX_SX_EEEEENS4_13SM90_TMA_LOADENS4_14ComposedLayoutINS4_7SwizzleILi3ELi4ELi3EEENS4_18smem_ptr_flag_bitsILi8EEENSS_INS5_IJNSA_ILi8EEENSA_ILi128EEEEEENS5_IJS17_SC_EEEEEEEvNS4_8identityENS4_23SM90_TMA_LOAD_MULTICASTES1B_vS1C_EENS_8epilogue10collective18CollectiveEpilogueINS1F_23Sm100TmaWarpSpecializedILi1ELi1ELi56ELb0ELb0EEEJSI_NS5_IJNSS_ISF_SC_EENSS_ISG_SC_EEEEEaSJ_aSJ_NS1F_6fusion15FusionCallbacksIS1J_NS1N_17LinearCombinationIaiaiLNS_15FloatRoundStyleE2EEESI_S1M_JEEENS4_5SM1004TMEM4LOAD25SM100_TMEM_LOAD_16dp32b8xES10_NS11_INS12_ILi0ELi4ELi3EEES15_NSS_INS5_IJS16_NSA_ILi16EEEEEENS5_IJS1Y_SC_EEEEEEENS4_39AutoVectorizingCopyWithAssumedAlignmentILi128EEENS4_14SM90_TMA_STOREES22_S24_S24_EEEvvEEEEvNT_6ParamsE,"aw",@nobits
	.sectionflags	@""
	.align	16
	.zero		1024


//--------------------- .nv.shared.reserved.0     --------------------------
	.section	.nv.shared.reserved.0,"aw",@nobits
	.weak		__nv_reservedSMEM_offset_0_alias
	.size		__nv_reservedSMEM_offset_0_alias, 0, 64
	.other		__nv_reservedSMEM_offset_0_alias,@"STO_CUDA_RESERVED_SHARED STV_DEFAULT"
__nv_reservedSMEM_offset_0_alias:
	.zero		0
.nv.shared.reserved.0:
	.zero		64
	.weak		__nv_reservedSMEM_tcgen05_partition
	.type		__nv_reservedSMEM_tcgen05_partition,@object
	.size		__nv_reservedSMEM_tcgen05_partition,(.L_0 - __nv_reservedSMEM_tcgen05_partition)
__nv_reservedSMEM_tcgen05_partition:
	.zero		32
.L_0:


//--------------------- .nv.global                --------------------------
	.section	.nv.global,"aw",@nobits
.nv.global:
	.type		_ZN40_INTERNAL_b4f7c676_4_k_cu_3811fe0e_223764cute1_E,@object
	.size		_ZN40_INTERNAL_b4f7c676_4_k_cu_3811fe0e_223764cute1_E,(_ZN40_INTERNAL_b4f7c676_4_k_cu_3811fe0e_223764cuda3std3__45__cpo6cbeginE - _ZN40_INTERNAL_b4f7c676_4_k_cu_3811fe0e_223764cute1_E)
_ZN40_INTERNAL_b4f7c676_4_k_cu_3811fe0e_223764cute1_E:
	.zero		1
	.type		_ZN40_INTERNAL_b4f7c676_4_k_cu_3811fe0e_223764cuda3std3__45__cpo6cbeginE,@object
	.size		_ZN40_INTERNAL_b4f7c676_4_k_cu_3811fe0e_223764cuda3std3__45__cpo6cbeginE,(_ZN40_INTERNAL_b4f7c676_4_k_cu_3811fe0e_223764cuda3std3__48in_placeE - _ZN40_INTERNAL_b4f7c676_4_k_cu_3811fe0e_223764cuda3std3__45__cpo6cbeginE)
_ZN40_INTERNAL_b4f7c676_4_k_cu_3811fe0e_223764cuda3std3__45__cpo6cbeginE:
	.zero		1
	.type		_ZN40_INTERNAL_b4f7c676_4_k_cu_3811fe0e_223764cuda3std3__48in_placeE,@object
	.size		_ZN40_INTERNAL_b4f7c676_4_k_cu_3811fe0e_223764cuda3std3__48in_placeE,(_ZN40_INTERNAL_b4f7c676_4_k_cu_3811fe0e_223764cuda3std6ranges3__45__cpo9iter_moveE - _ZN40_INTERNAL_b4f7c676_4_k_cu_3811fe0e_223764cuda3std3__48in_placeE)
_ZN40_INTERNAL_b4f7c676_4_k_cu_3811fe0e_223764cuda3std3__48in_placeE:
	.zero		1
	.type		_ZN40_INTERNAL_b4f7c676_4_k_cu_3811fe0e_223764cuda3std6ranges3__45__cpo9iter_moveE,@object
	.size		_ZN40_INTERNAL_b4f7c676_4_k_cu_3811fe0e_223764cuda3std6ranges3__45__cpo9iter_moveE,(_ZN40_INTERNAL_b4f7c676_4_k_cu_3811fe0e_223764cuda3std3__45__cpo5beginE - _ZN40_INTERNAL_b4f7c676_4_k_cu_3811fe0e_223764cuda3std6ranges3__45__cpo9iter_moveE)
_ZN40_INTERNAL_b4f7c676_4_k_cu_3811fe0e_223764cuda3std6ranges3__45__cpo9iter_moveE:
	.zero		1
	.type		_ZN40_INTERNAL_b4f7c676_4_k_cu_3811fe0e_223764cuda3std3__45__cpo5beginE,@object
	.size		_ZN40_INTERNAL_b4f7c676_4_k_cu_3811fe0e_223764cuda3std3__45__cpo5beginE,(_ZN40_INTERNAL_b4f7c676_4_k_cu_3811fe0e_223764cuda3std3__442_GLOBAL__N__b4f7c676_4_k_cu_3811fe0e_223766ignoreE - _ZN40_INTERNAL_b4f7c676_4_k_cu_3811fe0e_223764cuda3std3__45__cpo5beginE)
_ZN40_INTERNAL_b4f7c676_4_k_cu_3811fe0e_223764cuda3std3__45__cpo5beginE:
	.zero		1
	.type		_ZN40_INTERNAL_b4f7c676_4_k_cu_3811fe0e_223764cuda3std3__442_GLOBAL__N__b4f7c676_4_k_cu_3811fe0e_223766ignoreE,@object
	.size		_ZN40_INTERNAL_b4f7c676_4_k_cu_3811fe0e_223764cuda3std3__442_GLOBAL__N__b4f7c676_4_k_cu_3811fe0e_223766ignoreE,(_ZN40_INTERNAL_b4f7c676_4_k_cu_3811fe0e_223764cute7productE - _ZN40_INTERNAL_b4f7c676_4_k_cu_3811fe0e_223764cuda3std3__442_GLOBAL__N__b4f7c676_4_k_cu_3811fe0e_223766ignoreE)
_ZN40_INTERNAL_b4f7c676_4_k_cu_3811fe0e_223764cuda3std3__442_GLOBAL__N__b4f7c676_4_k_cu_3811fe0e_223766ignoreE:
	.zero		1
	.type		_ZN40_INTERNAL_b4f7c676_4_k_cu_3811fe0e_223764cute7productE,@object
	.size		_ZN40_INTERNAL_b4f7c676_4_k_cu_3811fe0e_223764cute7productE,(_ZN40_INTERNAL_b4f7c676_4_k_cu_3811fe0e_223764cuda3std3__45__cpo3endE - _ZN40_INTERNAL_b4f7c676_4_k_cu_3811fe0e_223764cute7productE)
_ZN40_INTERNAL_b4f7c676_4_k_cu_3811fe0e_223764cute7productE:
	.zero		1
	.type		_ZN40_INTERNAL_b4f7c676_4_k_cu_3811fe0e_223764cuda3std3__45__cpo3endE,@object
	.size		_ZN40_INTERNAL_b4f7c676_4_k_cu_3811fe0e_223764cuda3std3__45__cpo3endE,(_ZN40_INTERNAL_b4f7c676_4_k_cu_3811fe0e_223764cuda3std3__419piecewise_constructE - _ZN40_INTERNAL_b4f7c676_4_k_cu_3811fe0e_223764cuda3std3__45__cpo3endE)
_ZN40_INTERNAL_b4f7c676_4_k_cu_3811fe0e_223764cuda3std3__45__cpo3endE:
	.zero		1
	.type		_ZN40_INTERNAL_b4f7c676_4_k_cu_3811fe0e_223764cuda3std3__419piecewise_constructE,@object
	.size		_ZN40_INTERNAL_b4f7c676_4_k_cu_3811fe0e_223764cuda3std3__419piecewise_constructE,(_ZN40_INTERNAL_b4f7c676_4_k_cu_3811fe0e_223764cuda3std3__45__cpo4cendE - _ZN40_INTERNAL_b4f7c676_4_k_cu_3811fe0e_223764cuda3std3__419piecewise_constructE)
_ZN40_INTERNAL_b4f7c676_4_k_cu_3811fe0e_223764cuda3std3__419piecewise_constructE:
	.zero		1
	.type		_ZN40_INTERNAL_b4f7c676_4_k_cu_3811fe0e_223764cuda3std3__45__cpo4cendE,@object
	.size		_ZN40_INTERNAL_b4f7c676_4_k_cu_3811fe0e_223764cuda3std3__45__cpo4cendE,(_ZN40_INTERNAL_b4f7c676_4_k_cu_3811fe0e_223764cuda3std6ranges3__45__cpo4swapE - _ZN40_INTERNAL_b4f7c676_4_k_cu_3811fe0e_223764cuda3std3__45__cpo4cendE)
_ZN40_INTERNAL_b4f7c676_4_k_cu_3811fe0e_223764cuda3std3__45__cpo4cendE:
	.zero		1
	.type		_ZN40_INTERNAL_b4f7c676_4_k_cu_3811fe0e_223764cuda3std6ranges3__45__cpo4swapE,@object
	.size		_ZN40_INTERNAL_b4f7c676_4_k_cu_3811fe0e_223764cuda3std6ranges3__45__cpo4swapE,(.L_9 - _ZN40_INTERNAL_b4f7c676_4_k_cu_3811fe0e_223764cuda3std6ranges3__45__cpo4swapE)
_ZN40_INTERNAL_b4f7c676_4_k_cu_3811fe0e_223764cuda3std6ranges3__45__cpo4swapE:
	.zero		1
.L_9:


//--------------------- .nv.constant0._ZN7cutlass13device_kernelINS_4gemm6kernel13GemmUniversalIN4cute5tupleIJiiiiEEENS1_10collective13CollectiveMmaINS1_35MainloopSm100TmaUmmaWarpSpecializedILi4ELi2ELi4ENS5_IJNS4_1CILi2EEENSA_ILi1EEESC_EEEEENS5_IJNSA_ILi64EEENSA_ILi112EEENSA_ILi256EEEEEEaNS5_IJlSC_lEEEaSJ_NS4_8TiledMMAINS4_8MMA_AtomIJNS4_15SM100_MMA_S8_SSIaaiLi64ELi112ELNS4_4UMMA5MajorE0ELSO_0ELNSN_8SaturateE0EEEEEENS4_6LayoutINS5_IJSC_SC_SC_EEENS5_IJNSA_ILi0EEESU_SU_EEEEENS5_IJNS4_10UnderscoreESX_SX_EEEEENS4_13SM90_TMA_LOADENS4_14ComposedLayoutINS4_7SwizzleILi3ELi4ELi3EEENS4_18smem_ptr_flag_bitsILi8EEENSS_INS5_IJNSA_ILi8EEENSA_ILi128EEEEEENS5_IJS17_SC_EEEEEEEvNS4_8identityENS4_23SM90_TMA_LOAD_MULTICASTES1B_vS1C_EENS_8epilogue10collective18CollectiveEpilogueINS1F_23Sm100TmaWarpSpecializedILi1ELi1ELi56ELb0ELb0EEEJSI_NS5_IJNSS_ISF_SC_EENSS_ISG_SC_EEEEEaSJ_aSJ_NS1F_6fusion15FusionCallbacksIS1J_NS1N_17LinearCombinationIaiaiLNS_15FloatRoundStyleE2EEESI_S1M_JEEENS4_5SM1004TMEM4LOAD25SM100_TMEM_LOAD_16dp32b8xES10_NS11_INS12_ILi0ELi4ELi3EEES15_NSS_INS5_IJS16_NSA_ILi16EEEEEENS5_IJS1Y_SC_EEEEEEENS4_39AutoVectorizingCopyWithAssumedAlignmentILi128EEENS4_14SM90_TMA_STOREES22_S24_S24_EEEvvEEEEvNT_6ParamsE --------------------------
	.section	.nv.constant0._ZN7cutlass13device_kernelINS_4gemm6kernel13GemmUniversalIN4cute5tupleIJiiiiEEENS1_10collective13CollectiveMmaINS1_35MainloopSm100TmaUmmaWarpSpecializedILi4ELi2ELi4ENS5_IJNS4_1CILi2EEENSA_ILi1EEESC_EEEEENS5_IJNSA_ILi64EEENSA_ILi112EEENSA_ILi256EEEEEEaNS5_IJlSC_lEEEaSJ_NS4_8TiledMMAINS4_8MMA_AtomIJNS4_15SM100_MMA_S8_SSIaaiLi64ELi112ELNS4_4UMMA5MajorE0ELSO_0ELNSN_8SaturateE0EEEEEENS4_6LayoutINS5_IJSC_SC_SC_EEENS5_IJNSA_ILi0EEESU_SU_EEEEENS5_IJNS4_10UnderscoreESX_SX_EEEEENS4_13SM90_TMA_LOADENS4_14ComposedLayoutINS4_7SwizzleILi3ELi4ELi3EEENS4_18smem_ptr_flag_bitsILi8EEENSS_INS5_IJNSA_ILi8EEENSA_ILi128EEEEEENS5_IJS17_SC_EEEEEEEvNS4_8identityENS4_23SM90_TMA_LOAD_MULTICASTES1B_vS1C_EENS_8epilogue10collective18CollectiveEpilogueINS1F_23Sm100TmaWarpSpecializedILi1ELi1ELi56ELb0ELb0EEEJSI_NS5_IJNSS_ISF_SC_EENSS_ISG_SC_EEEEEaSJ_aSJ_NS1F_6fusion15FusionCallbacksIS1J_NS1N_17LinearCombinationIaiaiLNS_15FloatRoundStyleE2EEESI_S1M_JEEENS4_5SM1004TMEM4LOAD25SM100_TMEM_LOAD_16dp32b8xES10_NS11_INS12_ILi0ELi4ELi3EEES15_NSS_INS5_IJS16_NSA_ILi16EEEEEENS5_IJS1Y_SC_EEEEEEENS4_39AutoVectorizingCopyWithAssumedAlignmentILi128EEENS4_14SM90_TMA_STOREES22_S24_S24_EEEvvEEEEvNT_6ParamsE,"a",@progbits
	.sectionflags	@""
	.align	4
.nv.constant0._ZN7cutlass13device_kernelINS_4gemm6kernel13GemmUniversalIN4cute5tupleIJiiiiEEENS1_10collective13CollectiveMmaINS1_35MainloopSm100TmaUmmaWarpSpecializedILi4ELi2ELi4ENS5_IJNS4_1CILi2EEENSA_ILi1EEESC_EEEEENS5_IJNSA_ILi64EEENSA_ILi112EEENSA_ILi256EEEEEEaNS5_IJlSC_lEEEaSJ_NS4_8TiledMMAINS4_8MMA_AtomIJNS4_15SM100_MMA_S8_SSIaaiLi64ELi112ELNS4_4UMMA5MajorE0ELSO_0ELNSN_8SaturateE0EEEEEENS4_6LayoutINS5_IJSC_SC_SC_EEENS5_IJNSA_ILi0EEESU_SU_EEEEENS5_IJNS4_10UnderscoreESX_SX_EEEEENS4_13SM90_TMA_LOADENS4_14ComposedLayoutINS4_7SwizzleILi3ELi4ELi3EEENS4_18smem_ptr_flag_bitsILi8EEENSS_INS5_IJNSA_ILi8EEENSA_ILi128EEEEEENS5_IJS17_SC_EEEEEEEvNS4_8identityENS4_23SM90_TMA_LOAD_MULTICASTES1B_vS1C_EENS_8epilogue10collective18CollectiveEpilogueINS1F_23Sm100TmaWarpSpecializedILi1ELi1ELi56ELb0ELb0EEEJSI_NS5_IJNSS_ISF_SC_EENSS_ISG_SC_EEEEEaSJ_aSJ_NS1F_6fusion15FusionCallbacksIS1J_NS1N_17LinearCombinationIaiaiLNS_15FloatRoundStyleE2EEESI_S1M_JEEENS4_5SM1004TMEM4LOAD25SM100_TMEM_LOAD_16dp32b8xES10_NS11_INS12_ILi0ELi4ELi3EEES15_NSS_INS5_IJS16_NSA_ILi16EEEEEENS5_IJS1Y_SC_EEEEEEENS4_39AutoVectorizingCopyWithAssumedAlignmentILi128EEENS4_14SM90_TMA_STOREES22_S24_S24_EEEvvEEEEvNT_6ParamsE:
	.zero		2944


//--------------------- SYMBOLS --------------------------

	.type		.nv.reservedSmem.offset0,@object
	.size		.nv.reservedSmem.offset0,0x4
	.type		.nv.reservedSmem.cap,@object
	.size		.nv.reservedSmem.cap,0x4
	.type		__assertfail,@function
